	.target	sm_100a

	.elftype	@"ET_EXEC"


//--------------------- .note.nv.tkinfo           --------------------------
	.section	.note.nv.tkinfo,"",@"SHT_NOTE"
	.sectionflags	@"SHF_NOTE_NV_TKINFO"
	.tkinfo
        /*0018*/ 	.word	0x00000002
        /*0030*/ 	.string	""
        /*0030*/ 	.string	"ptxas"
        /*0030*/ 	.string	"Cuda compilation tools, release 13.0, V13.0.88"
        /*0030*/ 	.string	"Build cuda_13.0.r13.0/compiler.36424714_0"
        /*0030*/ 	.string	"-arch sm_100a -m 64 "



//--------------------- .note.nv.cuinfo           --------------------------
	.section	.note.nv.cuinfo,"",@"SHT_NOTE"
	.sectionflags	@"SHF_NOTE_NV_CUINFO"
        /*0018*/ 	.short	0x0002
        /*001a*/ 	.short	0x0064
        /*001c*/ 	.short	0x0082
	.zero		2


//--------------------- .nv.info                  --------------------------
	.section	.nv.info,"",@"SHT_CUDA_INFO"
	.align	4


	//----- nvinfo : EIATTR_REGCOUNT
	.align		4
        /*0000*/ 	.byte	0x04, 0x2f
        /*0002*/ 	.short	(.L_16 - .L_15)
	.align		4
.L_15:
        /*0004*/ 	.word	index@(_ZN7cutlass13device_kernelINS_4gemm6kernel13GemmUniversalIN4cute5tupleIJiiiiEEENS1_10collective13CollectiveMmaINS1_35MainloopSm100TmaUmmaWarpSpecializedILi6ELi2ELi4ENS5_IJNS4_1CILi2EEENSA_ILi1EEESC_EEEEENS5_IJNSA_ILi64EEENSA_ILi80EEENSA_ILi256EEEEEEaNS5_IJlSC_lEEEaSJ_NS4_8TiledMMAINS4_8MMA_AtomIJNS4_15SM100_MMA_S8_SSIaaiLi64ELi80ELNS4_4UMMA5MajorE0ELSO_0ELNSN_8SaturateE0EEEEEENS4_6LayoutINS5_IJSC_SC_SC_EEENS5_IJNSA_ILi0EEESU_SU_EEEEENS5_IJNS4_10UnderscoreESX_SX_EEEEENS4_13SM90_TMA_LOADENS4_14ComposedLayoutINS4_7SwizzleILi3ELi4ELi3EEENS4_18smem_ptr_flag_bitsILi8EEENSS_INS5_IJNSA_ILi8EEENSA_ILi128EEEEEENS5_IJS17_SC_EEEEEEEvNS4_8identityENS4_23SM90_TMA_LOAD_MULTICASTES1B_vS1C_EENS_8epilogue10collective18CollectiveEpilogueINS1F_23Sm100TmaWarpSpecializedILi1ELi1ELi40ELb0ELb0EEEJSI_NS5_IJNSS_ISF_SC_EENSS_ISG_SC_EEEEEaSJ_aSJ_NS1F_6fusion15FusionCallbacksIS1J_NS1N_17LinearCombinationIaiaiLNS_15FloatRoundStyleE2EEESI_S1M_JEEENS4_5SM1004TMEM4LOAD25SM100_TMEM_LOAD_16dp32b8xES10_NS11_INS12_ILi0ELi4ELi3EEES15_NSS_INS5_IJS16_NSA_ILi16EEEEEENS5_IJS1Y_SC_EEEEEEENS4_39AutoVectorizingCopyWithAssumedAlignmentILi128EEENS4_14SM90_TMA_STOREES22_S24_S24_EEEvvEEEEvNT_6ParamsE)
        /*0008*/ 	.word	0x0000006e


	//----- nvinfo : EIATTR_FRAME_SIZE
	.align		4
.L_16:
        /*000c*/ 	.byte	0x04, 0x11
        /*000e*/ 	.short	(.L_18 - .L_17)
	.align		4
.L_17:
        /*0010*/ 	.word	index@($__internal_2_$__cuda_sm10x_tcgen05_guardrail_trap_unallocated_columns_being_dealloced)
        /*0014*/ 	.word	0x00000000


	//----- nvinfo : EIATTR_FRAME_SIZE
	.align		4
.L_18:
        /*0018*/ 	.byte	0x04, 0x11
        /*001a*/ 	.short	(.L_20 - .L_19)
	.align		4
.L_19:
        /*001c*/ 	.word	index@($__internal_1_$__cuda_sm10x_tcgen05_guardrail_trap_phase_invalid_during_alloc)
        /*0020*/ 	.word	0x00000000


	//----- nvinfo : EIATTR_FRAME_SIZE
	.align		4
.L_20:
        /*0024*/ 	.byte	0x04, 0x11
        /*0026*/ 	.short	(.L_22 - .L_21)
	.align		4
.L_21:
        /*0028*/ 	.word	index@($__internal_0_$__cuda_sm10x_tcgen05_guardrail_trap_col_being_dealloced_not_returned_by_alloc)
        /*002c*/ 	.word	0x00000000


	//----- nvinfo : EIATTR_FRAME_SIZE
	.align		4
.L_22:
        /*0030*/ 	.byte	0x04, 0x11
        /*0032*/ 	.short	(.L_24 - .L_23)
	.align		4
.L_23:
        /*0034*/ 	.word	index@(_ZN7cutlass13device_kernelINS_4gemm6kernel13GemmUniversalIN4cute5tupleIJiiiiEEENS1_10collective13CollectiveMmaINS1_35MainloopSm100TmaUmmaWarpSpecializedILi6ELi2ELi4ENS5_IJNS4_1CILi2EEENSA_ILi1EEESC_EEEEENS5_IJNSA_ILi64EEENSA_ILi80EEENSA_ILi256EEEEEEaNS5_IJlSC_lEEEaSJ_NS4_8TiledMMAINS4_8MMA_AtomIJNS4_15SM100_MMA_S8_SSIaaiLi64ELi80ELNS4_4UMMA5MajorE0ELSO_0ELNSN_8SaturateE0EEEEEENS4_6LayoutINS5_IJSC_SC_SC_EEENS5_IJNSA_ILi0EEESU_SU_EEEEENS5_IJNS4_10UnderscoreESX_SX_EEEEENS4_13SM90_TMA_LOADENS4_14ComposedLayoutINS4_7SwizzleILi3ELi4ELi3EEENS4_18smem_ptr_flag_bitsILi8EEENSS_INS5_IJNSA_ILi8EEENSA_ILi128EEEEEENS5_IJS17_SC_EEEEEEEvNS4_8identityENS4_23SM90_TMA_LOAD_MULTICASTES1B_vS1C_EENS_8epilogue10collective18CollectiveEpilogueINS1F_23Sm100TmaWarpSpecializedILi1ELi1ELi40ELb0ELb0EEEJSI_NS5_IJNSS_ISF_SC_EENSS_ISG_SC_EEEEEaSJ_aSJ_NS1F_6fusion15FusionCallbacksIS1J_NS1N_17LinearCombinationIaiaiLNS_15FloatRoundStyleE2EEESI_S1M_JEEENS4_5SM1004TMEM4LOAD25SM100_TMEM_LOAD_16dp32b8xES10_NS11_INS12_ILi0ELi4ELi3EEES15_NSS_INS5_IJS16_NSA_ILi16EEEEEENS5_IJS1Y_SC_EEEEEEENS4_39AutoVectorizingCopyWithAssumedAlignmentILi128EEENS4_14SM90_TMA_STOREES22_S24_S24_EEEvvEEEEvNT_6ParamsE)
        /*0038*/ 	.word	0x00000000


	//----- nvinfo : EIATTR_MIN_STACK_SIZE
	.align		4
.L_24:
        /*003c*/ 	.byte	0x04, 0x12
        /*003e*/ 	.short	(.L_26 - .L_25)
	.align		4
.L_25:
        /*0040*/ 	.word	index@(_ZN7cutlass13device_kernelINS_4gemm6kernel13GemmUniversalIN4cute5tupleIJiiiiEEENS1_10collective13CollectiveMmaINS1_35MainloopSm100TmaUmmaWarpSpecializedILi6ELi2ELi4ENS5_IJNS4_1CILi2EEENSA_ILi1EEESC_EEEEENS5_IJNSA_ILi64EEENSA_ILi80EEENSA_ILi256EEEEEEaNS5_IJlSC_lEEEaSJ_NS4_8TiledMMAINS4_8MMA_AtomIJNS4_15SM100_MMA_S8_SSIaaiLi64ELi80ELNS4_4UMMA5MajorE0ELSO_0ELNSN_8SaturateE0EEEEEENS4_6LayoutINS5_IJSC_SC_SC_EEENS5_IJNSA_ILi0EEESU_SU_EEEEENS5_IJNS4_10UnderscoreESX_SX_EEEEENS4_13SM90_TMA_LOADENS4_14ComposedLayoutINS4_7SwizzleILi3ELi4ELi3EEENS4_18smem_ptr_flag_bitsILi8EEENSS_INS5_IJNSA_ILi8EEENSA_ILi128EEEEEENS5_IJS17_SC_EEEEEEEvNS4_8identityENS4_23SM90_TMA_LOAD_MULTICASTES1B_vS1C_EENS_8epilogue10collective18CollectiveEpilogueINS1F_23Sm100TmaWarpSpecializedILi1ELi1ELi40ELb0ELb0EEEJSI_NS5_IJNSS_ISF_SC_EENSS_ISG_SC_EEEEEaSJ_aSJ_NS1F_6fusion15FusionCallbacksIS1J_NS1N_17LinearCombinationIaiaiLNS_15FloatRoundStyleE2EEESI_S1M_JEEENS4_5SM1004TMEM4LOAD25SM100_TMEM_LOAD_16dp32b8xES10_NS11_INS12_ILi0ELi4ELi3EEES15_NSS_INS5_IJS16_NSA_ILi16EEEEEENS5_IJS1Y_SC_EEEEEEENS4_39AutoVectorizingCopyWithAssumedAlignmentILi128EEENS4_14SM90_TMA_STOREES22_S24_S24_EEEvvEEEEvNT_6ParamsE)
        /*0044*/ 	.word	0x00000000
.L_26:


//--------------------- .nv.compat                --------------------------
	.section	.nv.compat,"",@"SHT_CUDA_COMPAT_INFO"
	.align	4
        /*0000*/ 	.byte	0x02, 0x09, 0x01, 0x00, 0x02, 0x02, 0x03, 0x00, 0x02, 0x05, 0x06, 0x00, 0x03, 0x07, 0x01, 0x01
        /*0010*/ 	.byte	0x02, 0x03, 0x01, 0x00, 0x02, 0x06, 0x01, 0x00, 0x04, 0x0b, 0x08, 0x00, 0x01, 0x00, 0x00, 0x00
        /*0020*/ 	.byte	0x00, 0x00, 0x00, 0x00


//--------------------- .nv.info._ZN7cutlass13device_kernelINS_4gemm6kernel13GemmUniversalIN4cute5tupleIJiiiiEEENS1_10collective13CollectiveMmaINS1_35MainloopSm100TmaUmmaWarpSpecializedILi6ELi2ELi4ENS5_IJNS4_1CILi2EEENSA_ILi1EEESC_EEEEENS5_IJNSA_ILi64EEENSA_ILi80EEENSA_ILi256EEEEEEaNS5_IJlSC_lEEEaSJ_NS4_8TiledMMAINS4_8MMA_AtomIJNS4_15SM100_MMA_S8_SSIaaiLi64ELi80ELNS4_4UMMA5MajorE0ELSO_0ELNSN_8SaturateE0EEEEEENS4_6LayoutINS5_IJSC_SC_SC_EEENS5_IJNSA_ILi0EEESU_SU_EEEEENS5_IJNS4_10UnderscoreESX_SX_EEEEENS4_13SM90_TMA_LOADENS4_14ComposedLayoutINS4_7SwizzleILi3ELi4ELi3EEENS4_18smem_ptr_flag_bitsILi8EEENSS_INS5_IJNSA_ILi8EEENSA_ILi128EEEEEENS5_IJS17_SC_EEEEEEEvNS4_8identityENS4_23SM90_TMA_LOAD_MULTICASTES1B_vS1C_EENS_8epilogue10collective18CollectiveEpilogueINS1F_23Sm100TmaWarpSpecializedILi1ELi1ELi40ELb0ELb0EEEJSI_NS5_IJNSS_ISF_SC_EENSS_ISG_SC_EEEEEaSJ_aSJ_NS1F_6fusion15FusionCallbacksIS1J_NS1N_17LinearCombinationIaiaiLNS_15FloatRoundStyleE2EEESI_S1M_JEEENS4_5SM1004TMEM4LOAD25SM100_TMEM_LOAD_16dp32b8xES10_NS11_INS12_ILi0ELi4ELi3EEES15_NSS_INS5_IJS16_NSA_ILi16EEEEEENS5_IJS1Y_SC_EEEEEEENS4_39AutoVectorizingCopyWithAssumedAlignmentILi128EEENS4_14SM90_TMA_STOREES22_S24_S24_EEEvvEEEEvNT_6ParamsE --------------------------
	.section	.nv.info._ZN7cutlass13device_kernelINS_4gemm6kernel13GemmUniversalIN4cute5tupleIJiiiiEEENS1_10collective13CollectiveMmaINS1_35MainloopSm100TmaUmmaWarpSpecializedILi6ELi2ELi4ENS5_IJNS4_1CILi2EEENSA_ILi1EEESC_EEEEENS5_IJNSA_ILi64EEENSA_ILi80EEENSA_ILi256EEEEEEaNS5_IJlSC_lEEEaSJ_NS4_8TiledMMAINS4_8MMA_AtomIJNS4_15SM100_MMA_S8_SSIaaiLi64ELi80ELNS4_4UMMA5MajorE0ELSO_0ELNSN_8SaturateE0EEEEEENS4_6LayoutINS5_IJSC_SC_SC_EEENS5_IJNSA_ILi0EEESU_SU_EEEEENS5_IJNS4_10UnderscoreESX_SX_EEEEENS4_13SM90_TMA_LOADENS4_14ComposedLayoutINS4_7SwizzleILi3ELi4ELi3EEENS4_18smem_ptr_flag_bitsILi8EEENSS_INS5_IJNSA_ILi8EEENSA_ILi128EEEEEENS5_IJS17_SC_EEEEEEEvNS4_8identityENS4_23SM90_TMA_LOAD_MULTICASTES1B_vS1C_EENS_8epilogue10collective18CollectiveEpilogueINS1F_23Sm100TmaWarpSpecializedILi1ELi1ELi40ELb0ELb0EEEJSI_NS5_IJNSS_ISF_SC_EENSS_ISG_SC_EEEEEaSJ_aSJ_NS1F_6fusion15FusionCallbacksIS1J_NS1N_17LinearCombinationIaiaiLNS_15FloatRoundStyleE2EEESI_S1M_JEEENS4_5SM1004TMEM4LOAD25SM100_TMEM_LOAD_16dp32b8xES10_NS11_INS12_ILi0ELi4ELi3EEES15_NSS_INS5_IJS16_NSA_ILi16EEEEEENS5_IJS1Y_SC_EEEEEEENS4_39AutoVectorizingCopyWithAssumedAlignmentILi128EEENS4_14SM90_TMA_STOREES22_S24_S24_EEEvvEEEEvNT_6ParamsE,"",@"SHT_CUDA_INFO"
	.sectionflags	@""
	.align	4


	//----- nvinfo : EIATTR_CUDA_API_VERSION
	.align		4
        /*0000*/ 	.byte	0x04, 0x37
        /*0002*/ 	.short	(.L_28 - .L_27)
.L_27:
        /*0004*/ 	.word	0x00000082


	//----- nvinfo : EIATTR_KPARAM_INFO
	.align		4
.L_28:
        /*0008*/ 	.byte	0x04, 0x17
        /*000a*/ 	.short	(.L_30 - .L_29)
.L_29:
        /*000c*/ 	.word	0x00000000
        /*0010*/ 	.short	0x0000
        /*0012*/ 	.short	0x0000
        /*0014*/ 	.byte	0x00, 0xf0, 0x01, 0x20


	//----- nvinfo : EIATTR_AT_ENTRY_FRAGMENTS
	.align		4
.L_30:
        /*0018*/ 	.byte	0x04, 0x4f
        /*001a*/ 	.short	(.L_32 - .L_31)


	//   ....[0]....
.L_31:
        /*001c*/ 	.word	0x00000006


	//----- nvinfo : EIATTR_RESERVED_SMEM_USED
	.align		4
.L_32:
        /*0020*/ 	.byte	0x01, 0x41
	.zero		2


	//----- nvinfo : EIATTR_SPARSE_MMA_MASK
	.align		4
        /*0024*/ 	.byte	0x03, 0x50
        /*0026*/ 	.short	0x0000


	//----- nvinfo : EIATTR_TCGEN05_1CTA_USED
	.align		4
        /*0028*/ 	.byte	0x01, 0x51
	.zero		2


	//----- nvinfo : EIATTR_MAXREG_COUNT
	.align		4
        /*002c*/ 	.byte	0x03, 0x1b
        /*002e*/ 	.short	0x00ff


	//----- nvinfo : EIATTR_NUM_BARRIERS
	.align		4
        /*0030*/ 	.byte	0x02, 0x4c
        /*0032*/ 	.byte	0x07
	.zero		1


	//----- nvinfo : EIATTR_EXTERNS
	.align		4
        /*0034*/ 	.byte	0x04, 0x0f
        /*0036*/ 	.short	(.L_34 - .L_33)


	//   ....[0]....
	.align		4
.L_33:
        /*0038*/ 	.word	index@(__assertfail)


	//----- nvinfo : EIATTR_MERCURY_ISA_VERSION
	.align		4
.L_34:
        /*003c*/ 	.byte	0x03, 0x5f
        /*003e*/ 	.short	0x0101


	//----- nvinfo : EIATTR_INT_WARP_WIDE_INSTR_OFFSETS
	.align		4
        /*0040*/ 	.byte	0x04, 0x31
        /*0042*/ 	.short	(.L_36 - .L_35)


	//   ....[0]....
.L_35:
        /*0044*/ 	.word	0x000040c0


	//   ....[1]....
        /*0048*/ 	.word	0x000040e0


	//   ....[2]....
        /*004c*/ 	.word	0x00004110


	//   ....[3]....
        /*0050*/ 	.word	0x00004d00


	//   ....[4]....
        /*0054*/ 	.word	0x00004d10


	//   ....[5]....
        /*0058*/ 	.word	0x00004f00


	//   ....[6]....
        /*005c*/ 	.word	0x00004f20


	//   ....[7]....
        /*0060*/ 	.word	0x00004f80


	//   ....[8]....
        /*0064*/ 	.word	0x00004fa0


	//----- nvinfo : EIATTR_COOP_GROUP_MASK_REGIDS
	.align		4
.L_36:
        /*0068*/ 	.byte	0x04, 0x29
        /*006a*/ 	.short	(.L_38 - .L_37)


	//   ....[0]....
.L_37:
        /*006c*/ 	.word	0xffffffff


	//   ....[1]....
        /*0070*/ 	.word	0xffffffff


	//   ....[2]....
        /*0074*/ 	.word	0xffffffff


	//   ....[3]....
        /*0078*/ 	.word	0xffffffff


	//   ....[4]....
        /*007c*/ 	.word	0xffffffff


	//   ....[5]....
        /*0080*/ 	.word	0xffffffff


	//   ....[6]....
        /*0084*/ 	.word	0xffffffff


	//   ....[7]....
        /*0088*/ 	.word	0xffffffff


	//   ....[8]....
        /*008c*/ 	.word	0xffffffff


	//   ....[9]....
        /*0090*/ 	.word	0xffffffff


	//   ....[10]....
        /*0094*/ 	.word	0xffffffff


	//   ....[11]....
        /*0098*/ 	.word	0xffffffff


	//   ....[12]....
        /*009c*/ 	.word	0xffffffff


	//   ....[13]....
        /*00a0*/ 	.word	0xffffffff


	//----- nvinfo : EIATTR_COOP_GROUP_INSTR_OFFSETS
	.align		4
.L_38:
        /*00a4*/ 	.byte	0x04, 0x28
        /*00a6*/ 	.short	(.L_40 - .L_39)


	//   ....[0]....
.L_39:
        /*00a8*/ 	.word	0x00000080


	//   ....[1]....
        /*00ac*/ 	.word	0x000004d0


	//   ....[2]....
        /*00b0*/ 	.word	0x000006b0


	//   ....[3]....
        /*00b4*/ 	.word	0x000007f0


	//   ....[4]....
        /*00b8*/ 	.word	0x000008f0


	//   ....[5]....
        /*00bc*/ 	.word	0x00000a60


	//   ....[6]....
        /*00c0*/ 	.word	0x00000c00


	//   ....[7]....
        /*00c4*/ 	.word	0x00000db0


	//   ....[8]....
        /*00c8*/ 	.word	0x00002130


	//   ....[9]....
        /*00cc*/ 	.word	0x00003100


	//   ....[10]....
        /*00d0*/ 	.word	0x00003310


	//   ....[11]....
        /*00d4*/ 	.word	0x00003340


	//   ....[12]....
        /*00d8*/ 	.word	0x00003fa0


	//   ....[13]....
        /*00dc*/ 	.word	0x000041d0


	//----- nvinfo : EIATTR_VRC_CTA_INIT_COUNT
	.align		4
.L_40:
        /*00e0*/ 	.byte	0x02, 0x4a
        /*00e2*/ 	.byte	0x80
	.zero		1


	//----- nvinfo : EIATTR_SYSCALL_OFFSETS
	.align		4
        /*00e4*/ 	.byte	0x04, 0x46
        /*00e6*/ 	.short	(.L_42 - .L_41)


	//   ....[0]....
.L_41:
        /*00e8*/ 	.word	0x000060d0


	//   ....[1]....
        /*00ec*/ 	.word	0x00006250


	//   ....[2]....
        /*00f0*/ 	.word	0x000063d0


	//   ....[3]....
        /*00f4*/ 	.word	0x00006550


	//   ....[4]....
        /*00f8*/ 	.word	0x000066d0


	//----- nvinfo : EIATTR_MBARRIER_INSTR_OFFSETS
	.align		4
.L_42:
        /*00fc*/ 	.byte	0x04, 0x39
        /*00fe*/ 	.short	(.L_44 - .L_43)


	//   ....[0]....
.L_43:
        /*0100*/ 	.word	0x000005e0
        /*0104*/ 	.word	0x000000ff
        /*0108*/ 	.word	0x00000000
        /*010c*/ 	.short	0x0100
        /*010e*/ 	.byte	0x04
	.zero		1


	//   ....[1]....
        /*0110*/ 	.word	0x000005f0
        /*0114*/ 	.word	0x000000ff
        /*0118*/ 	.word	0x00000030
        /*011c*/ 	.short	0x0100
        /*011e*/ 	.byte	0x04
	.zero		1


	//   ....[2]....
        /*0120*/ 	.word	0x00000600
        /*0124*/ 	.word	0x000000ff
        /*0128*/ 	.word	0x00000008
        /*012c*/ 	.short	0x0100
        /*012e*/ 	.byte	0x04
	.zero		1


	//   ....[3]....
        /*0130*/ 	.word	0x00000610
        /*0134*/ 	.word	0x000000ff
        /*0138*/ 	.word	0x00000038
        /*013c*/ 	.short	0x0100
        /*013e*/ 	.byte	0x04
	.zero		1


	//   ....[4]....
        /*0140*/ 	.word	0x00000620
        /*0144*/ 	.word	0x000000ff
        /*0148*/ 	.word	0x00000010
        /*014c*/ 	.short	0x0100
        /*014e*/ 	.byte	0x04
	.zero		1


	//   ....[5]....
        /*0150*/ 	.word	0x00000630
        /*0154*/ 	.word	0x000000ff
        /*0158*/ 	.word	0x00000040
        /*015c*/ 	.short	0x0100
        /*015e*/ 	.byte	0x04
	.zero		1


	//   ....[6]....
        /*0160*/ 	.word	0x00000640
        /*0164*/ 	.word	0x000000ff
        /*0168*/ 	.word	0x00000018
        /*016c*/ 	.short	0x0100
        /*016e*/ 	.byte	0x04
	.zero		1


	//   ....[7]....
        /*0170*/ 	.word	0x00000650
        /*0174*/ 	.word	0x000000ff
        /*0178*/ 	.word	0x00000048
        /*017c*/ 	.short	0x0100
        /*017e*/ 	.byte	0x04
	.zero		1


	//   ....[8]....
        /*0180*/ 	.word	0x00000660
        /*0184*/ 	.word	0x000000ff
        /*0188*/ 	.word	0x00000020
        /*018c*/ 	.short	0x0100
        /*018e*/ 	.byte	0x04
	.zero		1


	//   ....[9]....
        /*0190*/ 	.word	0x00000670
        /*0194*/ 	.word	0x000000ff
        /*0198*/ 	.word	0x00000050
        /*019c*/ 	.short	0x0100
        /*019e*/ 	.byte	0x04
	.zero		1


	//   ....[10]....
        /*01a0*/ 	.word	0x00000680
        /*01a4*/ 	.word	0x000000ff
        /*01a8*/ 	.word	0x00000028
        /*01ac*/ 	.short	0x0100
        /*01ae*/ 	.byte	0x04
	.zero		1


	//   ....[11]....
        /*01b0*/ 	.word	0x00000690
        /*01b4*/ 	.word	0x000000ff
        /*01b8*/ 	.word	0x00000058
        /*01bc*/ 	.short	0x0100
        /*01be*/ 	.byte	0x04
	.zero		1


	//   ....[12]....
        /*01c0*/ 	.word	0x000007c0
        /*01c4*/ 	.word	0x000000ff
        /*01c8*/ 	.word	0x00000060
        /*01cc*/ 	.short	0x0100
        /*01ce*/ 	.byte	0x04
	.zero		1


	//   ....[13]....
        /*01d0*/ 	.word	0x000007d0
        /*01d4*/ 	.word	0x000000ff
        /*01d8*/ 	.word	0x00000068
        /*01dc*/ 	.short	0x0100
        /*01de*/ 	.byte	0x04
	.zero		1


	//   ....[14]....
        /*01e0*/ 	.word	0x000008c0
        /*01e4*/ 	.word	0x000000ff
        /*01e8*/ 	.word	0x00000070
        /*01ec*/ 	.short	0x0100
        /*01ee*/ 	.byte	0x04
	.zero		1


	//   ....[15]....
        /*01f0*/ 	.word	0x000008d0
        /*01f4*/ 	.word	0x000000ff
        /*01f8*/ 	.word	0x00000078
        /*01fc*/ 	.short	0x0100
        /*01fe*/ 	.byte	0x04
	.zero		1


	//   ....[16]....
        /*0200*/ 	.word	0x00000a10
        /*0204*/ 	.word	0x000000ff
        /*0208*/ 	.word	0x00000080
        /*020c*/ 	.short	0x0100
        /*020e*/ 	.byte	0x04
	.zero		1


	//   ....[17]....
        /*0210*/ 	.word	0x00000a20
        /*0214*/ 	.word	0x000000ff
        /*0218*/ 	.word	0x00000090
        /*021c*/ 	.short	0x0100
        /*021e*/ 	.byte	0x04
	.zero		1


	//   ....[18]....
        /*0220*/ 	.word	0x00000a30
        /*0224*/ 	.word	0x000000ff
        /*0228*/ 	.word	0x00000088
        /*022c*/ 	.short	0x0100
        /*022e*/ 	.byte	0x04
	.zero		1


	//   ....[19]....
        /*0230*/ 	.word	0x00000a40
        /*0234*/ 	.word	0x000000ff
        /*0238*/ 	.word	0x00000098
        /*023c*/ 	.short	0x0100
        /*023e*/ 	.byte	0x04
	.zero		1


	//   ....[20]....
        /*0240*/ 	.word	0x00000b70
        /*0244*/ 	.word	0x000000ff
        /*0248*/ 	.word	0x000000a0
        /*024c*/ 	.short	0x0100
        /*024e*/ 	.byte	0x04
	.zero		1


	//   ....[21]....
        /*0250*/ 	.word	0x00000b80
        /*0254*/ 	.word	0x000000ff
        /*0258*/ 	.word	0x000000c0
        /*025c*/ 	.short	0x0100
        /*025e*/ 	.byte	0x04
	.zero		1


	//   ....[22]....
        /*0260*/ 	.word	0x00000b90
        /*0264*/ 	.word	0x000000ff
        /*0268*/ 	.word	0x000000a8
        /*026c*/ 	.short	0x0100
        /*026e*/ 	.byte	0x04
	.zero		1


	//   ....[23]....
        /*0270*/ 	.word	0x00000ba0
        /*0274*/ 	.word	0x000000ff
        /*0278*/ 	.word	0x000000c8
        /*027c*/ 	.short	0x0100
        /*027e*/ 	.byte	0x04
	.zero		1


	//   ....[24]....
        /*0280*/ 	.word	0x00000bb0
        /*0284*/ 	.word	0x000000ff
        /*0288*/ 	.word	0x000000b0
        /*028c*/ 	.short	0x0100
        /*028e*/ 	.byte	0x04
	.zero		1


	//   ....[25]....
        /*0290*/ 	.word	0x00000bc0
        /*0294*/ 	.word	0x000000ff
        /*0298*/ 	.word	0x000000d0
        /*029c*/ 	.short	0x0100
        /*029e*/ 	.byte	0x04
	.zero		1


	//   ....[26]....
        /*02a0*/ 	.word	0x00000bd0
        /*02a4*/ 	.word	0x000000ff
        /*02a8*/ 	.word	0x000000b8
        /*02ac*/ 	.short	0x0100
        /*02ae*/ 	.byte	0x04
	.zero		1


	//   ....[27]....
        /*02b0*/ 	.word	0x00000be0
        /*02b4*/ 	.word	0x000000ff
        /*02b8*/ 	.word	0x000000d8
        /*02bc*/ 	.short	0x0100
        /*02be*/ 	.byte	0x04
	.zero		1


	//   ....[28]....
        /*02c0*/ 	.word	0x00000cd0
        /*02c4*/ 	.word	0x000000ff
        /*02c8*/ 	.word	0x000000e0
        /*02cc*/ 	.short	0x0100
        /*02ce*/ 	.byte	0x04
	.zero		1


	//   ....[29]....
        /*02d0*/ 	.word	0x00000ce0
        /*02d4*/ 	.word	0x000000ff
        /*02d8*/ 	.word	0x000000f0
        /*02dc*/ 	.short	0x0100
        /*02de*/ 	.byte	0x04
	.zero		1


	//   ....[30]....
        /*02e0*/ 	.word	0x00000cf0
        /*02e4*/ 	.word	0x000000ff
        /*02e8*/ 	.word	0x000000e8
        /*02ec*/ 	.short	0x0100
        /*02ee*/ 	.byte	0x04
	.zero		1


	//   ....[31]....
        /*02f0*/ 	.word	0x00000d00
        /*02f4*/ 	.word	0x000000ff
        /*02f8*/ 	.word	0x000000f8
        /*02fc*/ 	.short	0x0100
        /*02fe*/ 	.byte	0x04
	.zero		1


	//   ....[32]....
        /*0300*/ 	.word	0x00001830
        /*0304*/ 	.word	0x00000003
        /*0308*/ 	.word	0x000000f0
        /*030c*/ 	.short	0x010a
        /*030e*/ 	.byte	0xff
	.zero		1


	//   ....[33]....
        /*0310*/ 	.word	0x00001860
        /*0314*/ 	.word	0x00000003
        /*0318*/ 	.word	0x000000e0
        /*031c*/ 	.short	0x0101
        /*031e*/ 	.byte	0xff
	.zero		1


	//   ....[34]....
        /*0320*/ 	.word	0x00001930
        /*0324*/ 	.word	0x000000ff
        /*0328*/ 	.word	0x00000030
        /*032c*/ 	.short	0x010a
        /*032e*/ 	.byte	0x05
	.zero		1


	//   ....[35]....
        /*0330*/ 	.word	0x000019b0
        /*0334*/ 	.word	0x000000ff
        /*0338*/ 	.word	0x00000030
        /*033c*/ 	.short	0x010a
        /*033e*/ 	.byte	0x21
	.zero		1


	//   ....[36]....
        /*0340*/ 	.word	0x00001b40
        /*0344*/ 	.word	0x000000ff
        /*0348*/ 	.word	0x00000030
        /*034c*/ 	.short	0x010a
        /*034e*/ 	.byte	0x05
	.zero		1


	//   ....[37]....
        /*0350*/ 	.word	0x00001d30
        /*0354*/ 	.word	0x000000ff
        /*0358*/ 	.word	0x00000078
        /*035c*/ 	.short	0x0101
        /*035e*/ 	.byte	0x0d
	.zero		1


	//   ....[38]....
        /*0360*/ 	.word	0x00001d50
        /*0364*/ 	.word	0x000000ff
        /*0368*/ 	.word	0x00000030
        /*036c*/ 	.short	0x010a
        /*036e*/ 	.byte	0x05
	.zero		1


	//   ....[39]....
        /*0370*/ 	.word	0x00001dd0
        /*0374*/ 	.word	0x000000ff
        /*0378*/ 	.word	0x00000030
        /*037c*/ 	.short	0x010a
        /*037e*/ 	.byte	0x21
	.zero		1


	//   ....[40]....
        /*0380*/ 	.word	0x00001f60
        /*0384*/ 	.word	0x000000ff
        /*0388*/ 	.word	0x00000030
        /*038c*/ 	.short	0x010a
        /*038e*/ 	.byte	0x05
	.zero		1


	//   ....[41]....
        /*0390*/ 	.word	0x00002160
        /*0394*/ 	.word	0x00000003
        /*0398*/ 	.word	0x00000080
        /*039c*/ 	.short	0x010a
        /*039e*/ 	.byte	0xff
	.zero		1


	//   ....[42]....
        /*03a0*/ 	.word	0x000022b0
        /*03a4*/ 	.word	0x00000000
        /*03a8*/ 	.word	0x00000000
        /*03ac*/ 	.short	0x0101
        /*03ae*/ 	.byte	0xff
	.zero		1


	//   ....[43]....
        /*03b0*/ 	.word	0x00002860
        /*03b4*/ 	.word	0x000000ff
        /*03b8*/ 	.word	0x00000000
        /*03bc*/ 	.short	0x010a
        /*03be*/ 	.byte	0x04
	.zero		1


	//   ....[44]....
        /*03c0*/ 	.word	0x000028f0
        /*03c4*/ 	.word	0x000000ff
        /*03c8*/ 	.word	0x00000000
        /*03cc*/ 	.short	0x010a
        /*03ce*/ 	.byte	0x05
	.zero		1


	//   ....[45]....
        /*03d0*/ 	.word	0x00002980
        /*03d4*/ 	.word	0x000000ff
        /*03d8*/ 	.word	0x00000000
        /*03dc*/ 	.short	0x010a
        /*03de*/ 	.byte	0x05
	.zero		1


	//   ....[46]....
        /*03e0*/ 	.word	0x00002a10
        /*03e4*/ 	.word	0x000000ff
        /*03e8*/ 	.word	0x00000000
        /*03ec*/ 	.short	0x010a
        /*03ee*/ 	.byte	0x05
	.zero		1


	//   ....[47]....
        /*03f0*/ 	.word	0x00002aa0
        /*03f4*/ 	.word	0x000000ff
        /*03f8*/ 	.word	0x00000000
        /*03fc*/ 	.short	0x010a
        /*03fe*/ 	.byte	0x05
	.zero		1


	//   ....[48]....
        /*0400*/ 	.word	0x00002b40
        /*0404*/ 	.word	0x00000000
        /*0408*/ 	.word	0x00000000
        /*040c*/ 	.short	0x010a
        /*040e*/ 	.byte	0xff
	.zero		1


	//   ....[49]....
        /*0410*/ 	.word	0x00002c60
        /*0414*/ 	.word	0x00000002
        /*0418*/ 	.word	0x000000e0
        /*041c*/ 	.short	0x010a
        /*041e*/ 	.byte	0xff
	.zero		1


	//   ....[50]....
        /*0420*/ 	.word	0x00002cc0
        /*0424*/ 	.word	0x00000004
        /*0428*/ 	.word	0x00000000
        /*042c*/ 	.short	0x0101
        /*042e*/ 	.byte	0xff
	.zero		1


	//   ....[51]....
        /*0430*/ 	.word	0x00002ce0
        /*0434*/ 	.word	0x000000ff
        /*0438*/ 	.word	0x00000090
        /*043c*/ 	.short	0x010a
        /*043e*/ 	.byte	0x04
	.zero		1


	//   ....[52]....
        /*0440*/ 	.word	0x00002e00
        /*0444*/ 	.word	0x00000002
        /*0448*/ 	.word	0x00000080
        /*044c*/ 	.short	0x010a
        /*044e*/ 	.byte	0xff
	.zero		1


	//   ....[53]....
        /*0450*/ 	.word	0x00002f10
        /*0454*/ 	.word	0x00000002
        /*0458*/ 	.word	0x00000000
        /*045c*/ 	.short	0x0101
        /*045e*/ 	.byte	0xff
	.zero		1


	//   ....[54]....
        /*0460*/ 	.word	0x00002fa0
        /*0464*/ 	.word	0x000000ff
        /*0468*/ 	.word	0x00000090
        /*046c*/ 	.short	0x0106
        /*046e*/ 	.byte	0x04
	.zero		1


	//   ....[55]....
        /*0470*/ 	.word	0x00002fc0
        /*0474*/ 	.word	0x000000ff
        /*0478*/ 	.word	0x00000090
        /*047c*/ 	.short	0x010a
        /*047e*/ 	.byte	0x04
	.zero		1


	//   ....[56]....
        /*0480*/ 	.word	0x00003050
        /*0484*/ 	.word	0x000000ff
        /*0488*/ 	.word	0x00000090
        /*048c*/ 	.short	0x0106
        /*048e*/ 	.byte	0x07
	.zero		1


	//   ....[57]....
        /*0490*/ 	.word	0x00003090
        /*0494*/ 	.word	0x00000000
        /*0498*/ 	.word	0x00000090
        /*049c*/ 	.short	0x010a
        /*049e*/ 	.byte	0xff
	.zero		1


	//   ....[58]....
        /*04a0*/ 	.word	0x00003660
        /*04a4*/ 	.word	0x00000000
        /*04a8*/ 	.word	0x00000080
        /*04ac*/ 	.short	0x010a
        /*04ae*/ 	.byte	0xff
	.zero		1


	//   ....[59]....
        /*04b0*/ 	.word	0x00003760
        /*04b4*/ 	.word	0x00000003
        /*04b8*/ 	.word	0x00000000
        /*04bc*/ 	.short	0x0101
        /*04be*/ 	.byte	0xff
	.zero		1


	//   ....[60]....
        /*04c0*/ 	.word	0x00003770
        /*04c4*/ 	.word	0x000000ff
        /*04c8*/ 	.word	0x00000000
        /*04cc*/ 	.short	0x010a
        /*04ce*/ 	.byte	0x05
	.zero		1


	//   ....[61]....
        /*04d0*/ 	.word	0x000037f0
        /*04d4*/ 	.word	0x000000ff
        /*04d8*/ 	.word	0x000000c0
        /*04dc*/ 	.short	0x010a
        /*04de*/ 	.byte	0x2f
	.zero		1


	//   ....[62]....
        /*04e0*/ 	.word	0x000038c0
        /*04e4*/ 	.word	0x000000ff
        /*04e8*/ 	.word	0x00000000
        /*04ec*/ 	.short	0x010a
        /*04ee*/ 	.byte	0x07
	.zero		1


	//   ....[63]....
        /*04f0*/ 	.word	0x00003a00
        /*04f4*/ 	.word	0x000000ff
        /*04f8*/ 	.word	0x00000000
        /*04fc*/ 	.short	0x010a
        /*04fe*/ 	.byte	0x06
	.zero		1


	//   ....[64]....
        /*0500*/ 	.word	0x00003dd0
        /*0504*/ 	.word	0x000000ff
        /*0508*/ 	.word	0x00000000
        /*050c*/ 	.short	0x010a
        /*050e*/ 	.byte	0x04
	.zero		1


	//   ....[65]....
        /*0510*/ 	.word	0x00003e60
        /*0514*/ 	.word	0x000000ff
        /*0518*/ 	.word	0x00000000
        /*051c*/ 	.short	0x010a
        /*051e*/ 	.byte	0x05
	.zero		1


	//   ....[66]....
        /*0520*/ 	.word	0x00003ef0
        /*0524*/ 	.word	0x000000ff
        /*0528*/ 	.word	0x00000000
        /*052c*/ 	.short	0x010a
        /*052e*/ 	.byte	0x05
	.zero		1


	//   ....[67]....
        /*0530*/ 	.word	0x00003f80
        /*0534*/ 	.word	0x000000ff
        /*0538*/ 	.word	0x00000000
        /*053c*/ 	.short	0x010a
        /*053e*/ 	.byte	0x04
	.zero		1


	//   ....[68]....
        /*0540*/ 	.word	0x00004470
        /*0544*/ 	.word	0x00000003
        /*0548*/ 	.word	0x00000080
        /*054c*/ 	.short	0x010a
        /*054e*/ 	.byte	0xff
	.zero		1


	//   ....[69]....
        /*0550*/ 	.word	0x000045e0
        /*0554*/ 	.word	0x00000000
        /*0558*/ 	.word	0x00000000
        /*055c*/ 	.short	0x0101
        /*055e*/ 	.byte	0xff
	.zero		1


	//   ....[70]....
        /*0560*/ 	.word	0x00004aa0
        /*0564*/ 	.word	0x000000ff
        /*0568*/ 	.word	0x00000078
        /*056c*/ 	.short	0x010a
        /*056e*/ 	.byte	0x15
	.zero		1


	//   ....[71]....
        /*0570*/ 	.word	0x00004c30
        /*0574*/ 	.word	0x000000ff
        /*0578*/ 	.word	0x00000068
        /*057c*/ 	.short	0x010a
        /*057e*/ 	.byte	0x15
	.zero		1


	//   ....[72]....
        /*0580*/ 	.word	0x00004fc0
        /*0584*/ 	.word	0x000000ff
        /*0588*/ 	.word	0x00000060
        /*058c*/ 	.short	0x010b
        /*058e*/ 	.byte	0x15
	.zero		1


	//   ....[73]....
        /*0590*/ 	.word	0x00004fd0
        /*0594*/ 	.word	0x000000ff
        /*0598*/ 	.word	0x00000000
        /*059c*/ 	.short	0x0101
        /*059e*/ 	.byte	0x33
	.zero		1


	//   ....[74]....
        /*05a0*/ 	.word	0x00005010
        /*05a4*/ 	.word	0x00000000
        /*05a8*/ 	.word	0x00000068
        /*05ac*/ 	.short	0x010a
        /*05ae*/ 	.byte	0xff
	.zero		1


	//   ....[75]....
        /*05b0*/ 	.word	0x00005280
        /*05b4*/ 	.word	0x00000008
        /*05b8*/ 	.word	0x00000080
        /*05bc*/ 	.short	0x010a
        /*05be*/ 	.byte	0xff
	.zero		1


	//   ....[76]....
        /*05c0*/ 	.word	0x00005400
        /*05c4*/ 	.word	0x00000000
        /*05c8*/ 	.word	0x00000000
        /*05cc*/ 	.short	0x0101
        /*05ce*/ 	.byte	0xff
	.zero		1


	//   ....[77]....
        /*05d0*/ 	.word	0x00005c50
        /*05d4*/ 	.word	0x000000ff
        /*05d8*/ 	.word	0x00000060
        /*05dc*/ 	.short	0x010a
        /*05de*/ 	.byte	0x2e
	.zero		1


	//   ....[78]....
        /*05e0*/ 	.word	0x00005c60
        /*05e4*/ 	.word	0x000000ff
        /*05e8*/ 	.word	0x000000a0
        /*05ec*/ 	.short	0x010a
        /*05ee*/ 	.byte	0x2f
	.zero		1


	//   ....[79]....
        /*05f0*/ 	.word	0x00005ce0
        /*05f4*/ 	.word	0x000000ff
        /*05f8*/ 	.word	0x00000060
        /*05fc*/ 	.short	0x010a
        /*05fe*/ 	.byte	0x2e
	.zero		1


	//   ....[80]....
        /*0600*/ 	.word	0x00005ee0
        /*0604*/ 	.word	0x000000ff
        /*0608*/ 	.word	0x00000000
        /*060c*/ 	.short	0x0101
        /*060e*/ 	.byte	0x04
	.zero		1


	//   ....[81]....
        /*0610*/ 	.word	0x00005f00
        /*0614*/ 	.word	0x000000ff
        /*0618*/ 	.word	0x000000a0
        /*061c*/ 	.short	0x010a
        /*061e*/ 	.byte	0x2f
	.zero		1


	//   ....[82]....
        /*0620*/ 	.word	0x000071d0
        /*0624*/ 	.word	0x000000ff
        /*0628*/ 	.word	0x00000000
        /*062c*/ 	.short	0x0101
        /*062e*/ 	.byte	0x04
	.zero		1


	//   ....[83]....
        /*0630*/ 	.word	0x000075e0
        /*0634*/ 	.word	0x00000003
        /*0638*/ 	.word	0x000000f0
        /*063c*/ 	.short	0x010a
        /*063e*/ 	.byte	0xff
	.zero		1


	//   ....[84]....
        /*0640*/ 	.word	0x00007640
        /*0644*/ 	.word	0x00000000
        /*0648*/ 	.word	0x00000030
        /*064c*/ 	.short	0x010a
        /*064e*/ 	.byte	0xff
	.zero		1


	//   ....[85]....
        /*0650*/ 	.word	0x000076a0
        /*0654*/ 	.word	0x00000000
        /*0658*/ 	.word	0x00000030
        /*065c*/ 	.short	0x010a
        /*065e*/ 	.byte	0xff
	.zero		1


	//   ....[86]....
        /*0660*/ 	.word	0x000076f0
        /*0664*/ 	.word	0x00000003
        /*0668*/ 	.word	0x00000080
        /*066c*/ 	.short	0x010a
        /*066e*/ 	.byte	0xff
	.zero		1


	//   ....[87]....
        /*0670*/ 	.word	0x00007750
        /*0674*/ 	.word	0x00000000
        /*0678*/ 	.word	0x00000000
        /*067c*/ 	.short	0x010a
        /*067e*/ 	.byte	0xff
	.zero		1


	//   ....[88]....
        /*0680*/ 	.word	0x000077b0
        /*0684*/ 	.word	0x00000000
        /*0688*/ 	.word	0x00000000
        /*068c*/ 	.short	0x010a
        /*068e*/ 	.byte	0xff
	.zero		1


	//   ....[89]....
        /*0690*/ 	.word	0x00007810
        /*0694*/ 	.word	0x00000000
        /*0698*/ 	.word	0x00000000
        /*069c*/ 	.short	0x010a
        /*069e*/ 	.byte	0xff
	.zero		1


	//   ....[90]....
        /*06a0*/ 	.word	0x00007870
        /*06a4*/ 	.word	0x00000000
        /*06a8*/ 	.word	0x00000000
        /*06ac*/ 	.short	0x010a
        /*06ae*/ 	.byte	0xff
	.zero		1


	//   ....[91]....
        /*06b0*/ 	.word	0x000078d0
        /*06b4*/ 	.word	0x00000000
        /*06b8*/ 	.word	0x00000000
        /*06bc*/ 	.short	0x010a
        /*06be*/ 	.byte	0xff
	.zero		1


	//   ....[92]....
        /*06c0*/ 	.word	0x00007920
        /*06c4*/ 	.word	0x00000002
        /*06c8*/ 	.word	0x000000e0
        /*06cc*/ 	.short	0x010a
        /*06ce*/ 	.byte	0xff
	.zero		1


	//   ....[93]....
        /*06d0*/ 	.word	0x00007980
        /*06d4*/ 	.word	0x00000002
        /*06d8*/ 	.word	0x00000090
        /*06dc*/ 	.short	0x010a
        /*06de*/ 	.byte	0xff
	.zero		1


	//   ....[94]....
        /*06e0*/ 	.word	0x000079d0
        /*06e4*/ 	.word	0x00000002
        /*06e8*/ 	.word	0x00000080
        /*06ec*/ 	.short	0x010a
        /*06ee*/ 	.byte	0xff
	.zero		1


	//   ....[95]....
        /*06f0*/ 	.word	0x00007a30
        /*06f4*/ 	.word	0x00000000
        /*06f8*/ 	.word	0x00000090
        /*06fc*/ 	.short	0x010a
        /*06fe*/ 	.byte	0xff
	.zero		1


	//   ....[96]....
        /*0700*/ 	.word	0x00007a80
        /*0704*/ 	.word	0x00000000
        /*0708*/ 	.word	0x00000080
        /*070c*/ 	.short	0x010a
        /*070e*/ 	.byte	0xff
	.zero		1


	//   ....[97]....
        /*0710*/ 	.word	0x00007ae0
        /*0714*/ 	.word	0x00000003
        /*0718*/ 	.word	0x000000c0
        /*071c*/ 	.short	0x010a
        /*071e*/ 	.byte	0xff
	.zero		1


	//   ....[98]....
        /*0720*/ 	.word	0x00007b40
        /*0724*/ 	.word	0x00000000
        /*0728*/ 	.word	0x00000000
        /*072c*/ 	.short	0x010a
        /*072e*/ 	.byte	0xff
	.zero		1


	//   ....[99]....
        /*0730*/ 	.word	0x00007ba0
        /*0734*/ 	.word	0x00000000
        /*0738*/ 	.word	0x00000000
        /*073c*/ 	.short	0x010a
        /*073e*/ 	.byte	0xff
	.zero		1


	//   ....[100]....
        /*0740*/ 	.word	0x00007c00
        /*0744*/ 	.word	0x00000000
        /*0748*/ 	.word	0x00000000
        /*074c*/ 	.short	0x010a
        /*074e*/ 	.byte	0xff
	.zero		1


	//   ....[101]....
        /*0750*/ 	.word	0x00007c60
        /*0754*/ 	.word	0x00000000
        /*0758*/ 	.word	0x00000000
        /*075c*/ 	.short	0x010a
        /*075e*/ 	.byte	0xff
	.zero		1


	//   ....[102]....
        /*0760*/ 	.word	0x00007cc0
        /*0764*/ 	.word	0x00000000
        /*0768*/ 	.word	0x00000000
        /*076c*/ 	.short	0x010a
        /*076e*/ 	.byte	0xff
	.zero		1


	//   ....[103]....
        /*0770*/ 	.word	0x00007d10
        /*0774*/ 	.word	0x00000003
        /*0778*/ 	.word	0x00000080
        /*077c*/ 	.short	0x010a
        /*077e*/ 	.byte	0xff
	.zero		1


	//   ....[104]....
        /*0780*/ 	.word	0x00007d70
        /*0784*/ 	.word	0x00000000
        /*0788*/ 	.word	0x00000078
        /*078c*/ 	.short	0x010a
        /*078e*/ 	.byte	0xff
	.zero		1


	//   ....[105]....
        /*0790*/ 	.word	0x00007dd0
        /*0794*/ 	.word	0x00000003
        /*0798*/ 	.word	0x00000068
        /*079c*/ 	.short	0x010a
        /*079e*/ 	.byte	0xff
	.zero		1


	//   ....[106]....
        /*07a0*/ 	.word	0x00007e20
        /*07a4*/ 	.word	0x00000008
        /*07a8*/ 	.word	0x00000080
        /*07ac*/ 	.short	0x010a
        /*07ae*/ 	.byte	0xff
	.zero		1


	//   ....[107]....
        /*07b0*/ 	.word	0x00007e80
        /*07b4*/ 	.word	0x00000000
        /*07b8*/ 	.word	0x00000060
        /*07bc*/ 	.short	0x010a
        /*07be*/ 	.byte	0xff
	.zero		1


	//   ....[108]....
        /*07c0*/ 	.word	0x00007ee0
        /*07c4*/ 	.word	0x00000000
        /*07c8*/ 	.word	0x000000a0
        /*07cc*/ 	.short	0x010a
        /*07ce*/ 	.byte	0xff
	.zero		1


	//----- nvinfo : EIATTR_NUM_MBARRIERS
	.align		4
.L_44:
        /*07d0*/ 	.byte	0x03, 0x38
        /*07d2*/ 	.short	0x0020


	//----- nvinfo : EIATTR_EXIT_INSTR_OFFSETS
	.align		4
        /*07d4*/ 	.byte	0x04, 0x1c
        /*07d6*/ 	.short	(.L_46 - .L_45)


	//   ....[0]....
.L_45:
        /*07d8*/ 	.word	0x00002b70


	//   ....[1]....
        /*07dc*/ 	.word	0x00003060


	//   ....[2]....
        /*07e0*/ 	.word	0x000030c0


	//   ....[3]....
        /*07e4*/ 	.word	0x000041e0


	//   ....[4]....
        /*07e8*/ 	.word	0x00005040


	//   ....[5]....
        /*07ec*/ 	.word	0x00005080


	//   ....[6]....
        /*07f0*/ 	.word	0x000075d0


	//----- nvinfo : EIATTR_MAX_THREADS
	.align		4
.L_46:
        /*07f4*/ 	.byte	0x04, 0x05
        /*07f6*/ 	.short	(.L_48 - .L_47)
.L_47:
        /*07f8*/ 	.word	0x00000100
        /*07fc*/ 	.word	0x00000001
        /*0800*/ 	.word	0x00000001


	//----- nvinfo : EIATTR_CRS_STACK_SIZE
	.align		4
.L_48:
        /*0804*/ 	.byte	0x04, 0x1e
        /*0806*/ 	.short	(.L_50 - .L_49)
.L_49:
        /*0808*/ 	.word	0x00000000


	//----- nvinfo : EIATTR_CBANK_PARAM_SIZE
	.align		4
.L_50:
        /*080c*/ 	.byte	0x03, 0x19
        /*080e*/ 	.short	0x0800


	//----- nvinfo : EIATTR_PARAM_CBANK
	.align		4
        /*0810*/ 	.byte	0x04, 0x0a
        /*0812*/ 	.short	(.L_52 - .L_51)
	.align		4
.L_51:
        /*0814*/ 	.word	index@(.nv.constant0._ZN7cutlass13device_kernelINS_4gemm6kernel13GemmUniversalIN4cute5tupleIJiiiiEEENS1_10collective13CollectiveMmaINS1_35MainloopSm100TmaUmmaWarpSpecializedILi6ELi2ELi4ENS5_IJNS4_1CILi2EEENSA_ILi1EEESC_EEEEENS5_IJNSA_ILi64EEENSA_ILi80EEENSA_ILi256EEEEEEaNS5_IJlSC_lEEEaSJ_NS4_8TiledMMAINS4_8MMA_AtomIJNS4_15SM100_MMA_S8_SSIaaiLi64ELi80ELNS4_4UMMA5MajorE0ELSO_0ELNSN_8SaturateE0EEEEEENS4_6LayoutINS5_IJSC_SC_SC_EEENS5_IJNSA_ILi0EEESU_SU_EEEEENS5_IJNS4_10UnderscoreESX_SX_EEEEENS4_13SM90_TMA_LOADENS4_14ComposedLayoutINS4_7SwizzleILi3ELi4ELi3EEENS4_18smem_ptr_flag_bitsILi8EEENSS_INS5_IJNSA_ILi8EEENSA_ILi128EEEEEENS5_IJS17_SC_EEEEEEEvNS4_8identityENS4_23SM90_TMA_LOAD_MULTICASTES1B_vS1C_EENS_8epilogue10collective18CollectiveEpilogueINS1F_23Sm100TmaWarpSpecializedILi1ELi1ELi40ELb0ELb0EEEJSI_NS5_IJNSS_ISF_SC_EENSS_ISG_SC_EEEEEaSJ_aSJ_NS1F_6fusion15FusionCallbacksIS1J_NS1N_17LinearCombinationIaiaiLNS_15FloatRoundStyleE2EEESI_S1M_JEEENS4_5SM1004TMEM4LOAD25SM100_TMEM_LOAD_16dp32b8xES10_NS11_INS12_ILi0ELi4ELi3EEES15_NSS_INS5_IJS16_NSA_ILi16EEEEEENS5_IJS1Y_SC_EEEEEEENS4_39AutoVectorizingCopyWithAssumedAlignmentILi128EEENS4_14SM90_TMA_STOREES22_S24_S24_EEEvvEEEEvNT_6ParamsE)
        /*0818*/ 	.short	0x0380
        /*081a*/ 	.short	0x0800


	//----- nvinfo : EIATTR_SW_WAR
	.align		4
.L_52:
        /*081c*/ 	.byte	0x04, 0x36
        /*081e*/ 	.short	(.L_54 - .L_53)
.L_53:
        /*0820*/ 	.word	0x00000008
.L_54:


//--------------------- .nv.callgraph             --------------------------
	.section	.nv.callgraph,"",@"SHT_CUDA_CALLGRAPH"
	.align	4
	.sectionentsize	8
	.align		4
        /*0000*/ 	.word	0x00000000
	.align		4
        /*0004*/ 	.word	0xffffffff
	.align		4
        /*0008*/ 	.word	index@(_ZN7cutlass13device_kernelINS_4gemm6kernel13GemmUniversalIN4cute5tupleIJiiiiEEENS1_10collective13CollectiveMmaINS1_35MainloopSm100TmaUmmaWarpSpecializedILi6ELi2ELi4ENS5_IJNS4_1CILi2EEENSA_ILi1EEESC_EEEEENS5_IJNSA_ILi64EEENSA_ILi80EEENSA_ILi256EEEEEEaNS5_IJlSC_lEEEaSJ_NS4_8TiledMMAINS4_8MMA_AtomIJNS4_15SM100_MMA_S8_SSIaaiLi64ELi80ELNS4_4UMMA5MajorE0ELSO_0ELNSN_8SaturateE0EEEEEENS4_6LayoutINS5_IJSC_SC_SC_EEENS5_IJNSA_ILi0EEESU_SU_EEEEENS5_IJNS4_10UnderscoreESX_SX_EEEEENS4_13SM90_TMA_LOADENS4_14ComposedLayoutINS4_7SwizzleILi3ELi4ELi3EEENS4_18smem_ptr_flag_bitsILi8EEENSS_INS5_IJNSA_ILi8EEENSA_ILi128EEEEEENS5_IJS17_SC_EEEEEEEvNS4_8identityENS4_23SM90_TMA_LOAD_MULTICASTES1B_vS1C_EENS_8epilogue10collective18CollectiveEpilogueINS1F_23Sm100TmaWarpSpecializedILi1ELi1ELi40ELb0ELb0EEEJSI_NS5_IJNSS_ISF_SC_EENSS_ISG_SC_EEEEEaSJ_aSJ_NS1F_6fusion15FusionCallbacksIS1J_NS1N_17LinearCombinationIaiaiLNS_15FloatRoundStyleE2EEESI_S1M_JEEENS4_5SM1004TMEM4LOAD25SM100_TMEM_LOAD_16dp32b8xES10_NS11_INS12_ILi0ELi4ELi3EEES15_NSS_INS5_IJS16_NSA_ILi16EEEEEENS5_IJS1Y_SC_EEEEEEENS4_39AutoVectorizingCopyWithAssumedAlignmentILi128EEENS4_14SM90_TMA_STOREES22_S24_S24_EEEvvEEEEvNT_6ParamsE)
	.align		4
        /*000c*/ 	.word	index@(__assertfail)
	.align		4
        /*0010*/ 	.word	0x00000000
	.align		4
        /*0014*/ 	.word	0xfffffffe
	.align		4
        /*0018*/ 	.word	0x00000000
	.align		4
        /*001c*/ 	.word	0xfffffffd
	.align		4
        /*0020*/ 	.word	0x00000000
	.align		4
        /*0024*/ 	.word	0xfffffffc


//--------------------- .nv.constant4             --------------------------
	.section	.nv.constant4,"a",@progbits
	.align	8
	.align		8
.nv.constant4:
        /*0000*/ 	.dword	__assertfail
	.align		8
        /*0008*/ 	.dword	__unnamed_1
	.align		8
        /*0010*/ 	.dword	_ZN40_INTERNAL_c7278b5e_4_k_cu_4b41f362_371074cuda3std3__45__cpo5beginE
	.align		8
        /*0018*/ 	.dword	_ZN40_INTERNAL_c7278b5e_4_k_cu_4b41f362_371074cuda3std3__45__cpo3endE
	.align		8
        /*0020*/ 	.dword	_ZN40_INTERNAL_c7278b5e_4_k_cu_4b41f362_371074cuda3std3__45__cpo6cbeginE
	.align		8
        /*0028*/ 	.dword	_ZN40_INTERNAL_c7278b5e_4_k_cu_4b41f362_371074cuda3std3__45__cpo4cendE
	.align		8
        /*0030*/ 	.dword	_ZN40_INTERNAL_c7278b5e_4_k_cu_4b41f362_371074cuda3std3__442_GLOBAL__N__c7278b5e_4_k_cu_4b41f362_371076ignoreE
	.align		8
        /*0038*/ 	.dword	_ZN40_INTERNAL_c7278b5e_4_k_cu_4b41f362_371074cuda3std3__419piecewise_constructE
	.align		8
        /*0040*/ 	.dword	_ZN40_INTERNAL_c7278b5e_4_k_cu_4b41f362_371074cuda3std3__48in_placeE
	.align		8
        /*0048*/ 	.dword	_ZN40_INTERNAL_c7278b5e_4_k_cu_4b41f362_371074cuda3std6ranges3__45__cpo4swapE
	.align		8
        /*0050*/ 	.dword	_ZN40_INTERNAL_c7278b5e_4_k_cu_4b41f362_371074cuda3std6ranges3__45__cpo9iter_moveE
	.align		8
        /*0058*/ 	.dword	_ZN40_INTERNAL_c7278b5e_4_k_cu_4b41f362_371074cute7productE
	.align		8
        /*0060*/ 	.dword	_ZN40_INTERNAL_c7278b5e_4_k_cu_4b41f362_371074cute1_E
	.align		8
        /*0068*/ 	.dword	$str$25
	.align		8
        /*0070*/ 	.dword	$str$26


//--------------------- .text._ZN7cutlass13device_kernelINS_4gemm6kernel13GemmUniversalIN4cute5tupleIJiiiiEEENS1_10collective13CollectiveMmaINS1_35MainloopSm100TmaUmmaWarpSpecializedILi6ELi2ELi4ENS5_IJNS4_1CILi2EEENSA_ILi1EEESC_EEEEENS5_IJNSA_ILi64EEENSA_ILi80EEENSA_ILi256EEEEEEaNS5_IJlSC_lEEEaSJ_NS4_8TiledMMAINS4_8MMA_AtomIJNS4_15SM100_MMA_S8_SSIaaiLi64ELi80ELNS4_4UMMA5MajorE0ELSO_0ELNSN_8SaturateE0EEEEEENS4_6LayoutINS5_IJSC_SC_SC_EEENS5_IJNSA_ILi0EEESU_SU_EEEEENS5_IJNS4_10UnderscoreESX_SX_EEEEENS4_13SM90_TMA_LOADENS4_14ComposedLayoutINS4_7SwizzleILi3ELi4ELi3EEENS4_18smem_ptr_flag_bitsILi8EEENSS_INS5_IJNSA_ILi8EEENSA_ILi128EEEEEENS5_IJS17_SC_EEEEEEEvNS4_8identityENS4_23SM90_TMA_LOAD_MULTICASTES1B_vS1C_EENS_8epilogue10collective18CollectiveEpilogueINS1F_23Sm100TmaWarpSpecializedILi1ELi1ELi40ELb0ELb0EEEJSI_NS5_IJNSS_ISF_SC_EENSS_ISG_SC_EEEEEaSJ_aSJ_NS1F_6fusion15FusionCallbacksIS1J_NS1N_17LinearCombinationIaiaiLNS_15FloatRoundStyleE2EEESI_S1M_JEEENS4_5SM1004TMEM4LOAD25SM100_TMEM_LOAD_16dp32b8xES10_NS11_INS12_ILi0ELi4ELi3EEES15_NSS_INS5_IJS16_NSA_ILi16EEEEEENS5_IJS1Y_SC_EEEEEEENS4_39AutoVectorizingCopyWithAssumedAlignmentILi128EEENS4_14SM90_TMA_STOREES22_S24_S24_EEEvvEEEEvNT_6ParamsE --------------------------
	.section	.text._ZN7cutlass13device_kernelINS_4gemm6kernel13GemmUniversalIN4cute5tupleIJiiiiEEENS1_10collective13CollectiveMmaINS1_35MainloopSm100TmaUmmaWarpSpecializedILi6ELi2ELi4ENS5_IJNS4_1CILi2EEENSA_ILi1EEESC_EEEEENS5_IJNSA_ILi64EEENSA_ILi80EEENSA_ILi256EEEEEEaNS5_IJlSC_lEEEaSJ_NS4_8TiledMMAINS4_8MMA_AtomIJNS4_15SM100_MMA_S8_SSIaaiLi64ELi80ELNS4_4UMMA5MajorE0ELSO_0ELNSN_8SaturateE0EEEEEENS4_6LayoutINS5_IJSC_SC_SC_EEENS5_IJNSA_ILi0EEESU_SU_EEEEENS5_IJNS4_10UnderscoreESX_SX_EEEEENS4_13SM90_TMA_LOADENS4_14ComposedLayoutINS4_7SwizzleILi3ELi4ELi3EEENS4_18smem_ptr_flag_bitsILi8EEENSS_INS5_IJNSA_ILi8EEENSA_ILi128EEEEEENS5_IJS17_SC_EEEEEEEvNS4_8identityENS4_23SM90_TMA_LOAD_MULTICASTES1B_vS1C_EENS_8epilogue10collective18CollectiveEpilogueINS1F_23Sm100TmaWarpSpecializedILi1ELi1ELi40ELb0ELb0EEEJSI_NS5_IJNSS_ISF_SC_EENSS_ISG_SC_EEEEEaSJ_aSJ_NS1F_6fusion15FusionCallbacksIS1J_NS1N_17LinearCombinationIaiaiLNS_15FloatRoundStyleE2EEESI_S1M_JEEENS4_5SM1004TMEM4LOAD25SM100_TMEM_LOAD_16dp32b8xES10_NS11_INS12_ILi0ELi4ELi3EEES15_NSS_INS5_IJS16_NSA_ILi16EEEEEENS5_IJS1Y_SC_EEEEEEENS4_39AutoVectorizingCopyWithAssumedAlignmentILi128EEENS4_14SM90_TMA_STOREES22_S24_S24_EEEvvEEEEvNT_6ParamsE,"ax",@progbits
	.align	128
.text._ZN7cutlass13device_kernelINS_4gemm6kernel13GemmUniversalIN4cute5tupleIJiiiiEEENS1_10collective13CollectiveMmaINS1_35MainloopSm100TmaUmmaWarpSpecializedILi6ELi2ELi4ENS5_IJNS4_1CILi2EEENSA_ILi1EEESC_EEEEENS5_IJNSA_ILi64EEENSA_ILi80EEENSA_ILi256EEEEEEaNS5_IJlSC_lEEEaSJ_NS4_8TiledMMAINS4_8MMA_AtomIJNS4_15SM100_MMA_S8_SSIaaiLi64ELi80ELNS4_4UMMA5MajorE0ELSO_0ELNSN_8SaturateE0EEEEEENS4_6LayoutINS5_IJSC_SC_SC_EEENS5_IJNSA_ILi0EEESU_SU_EEEEENS5_IJNS4_10UnderscoreESX_SX_EEEEENS4_13SM90_TMA_LOADENS4_14ComposedLayoutINS4_7SwizzleILi3ELi4ELi3EEENS4_18smem_ptr_flag_bitsILi8EEENSS_INS5_IJNSA_ILi8EEENSA_ILi128EEEEEENS5_IJS17_SC_EEEEEEEvNS4_8identityENS4_23SM90_TMA_LOAD_MULTICASTES1B_vS1C_EENS_8epilogue10collective18CollectiveEpilogueINS1F_23Sm100TmaWarpSpecializedILi1ELi1ELi40ELb0ELb0EEEJSI_NS5_IJNSS_ISF_SC_EENSS_ISG_SC_EEEEEaSJ_aSJ_NS1F_6fusion15FusionCallbacksIS1J_NS1N_17LinearCombinationIaiaiLNS_15FloatRoundStyleE2EEESI_S1M_JEEENS4_5SM1004TMEM4LOAD25SM100_TMEM_LOAD_16dp32b8xES10_NS11_INS12_ILi0ELi4ELi3EEES15_NSS_INS5_IJS16_NSA_ILi16EEEEEENS5_IJS1Y_SC_EEEEEEENS4_39AutoVectorizingCopyWithAssumedAlignmentILi128EEENS4_14SM90_TMA_STOREES22_S24_S24_EEEvvEEEEvNT_6ParamsE:
        .type           _ZN7cutlass13device_kernelINS_4gemm6kernel13GemmUniversalIN4cute5tupleIJiiiiEEENS1_10collective13CollectiveMmaINS1_35MainloopSm100TmaUmmaWarpSpecializedILi6ELi2ELi4ENS5_IJNS4_1CILi2EEENSA_ILi1EEESC_EEEEENS5_IJNSA_ILi64EEENSA_ILi80EEENSA_ILi256EEEEEEaNS5_IJlSC_lEEEaSJ_NS4_8TiledMMAINS4_8MMA_AtomIJNS4_15SM100_MMA_S8_SSIaaiLi64ELi80ELNS4_4UMMA5MajorE0ELSO_0ELNSN_8SaturateE0EEEEEENS4_6LayoutINS5_IJSC_SC_SC_EEENS5_IJNSA_ILi0EEESU_SU_EEEEENS5_IJNS4_10UnderscoreESX_SX_EEEEENS4_13SM90_TMA_LOADENS4_14ComposedLayoutINS4_7SwizzleILi3ELi4ELi3EEENS4_18smem_ptr_flag_bitsILi8EEENSS_INS5_IJNSA_ILi8EEENSA_ILi128EEEEEENS5_IJS17_SC_EEEEEEEvNS4_8identityENS4_23SM90_TMA_LOAD_MULTICASTES1B_vS1C_EENS_8epilogue10collective18CollectiveEpilogueINS1F_23Sm100TmaWarpSpecializedILi1ELi1ELi40ELb0ELb0EEEJSI_NS5_IJNSS_ISF_SC_EENSS_ISG_SC_EEEEEaSJ_aSJ_NS1F_6fusion15FusionCallbacksIS1J_NS1N_17LinearCombinationIaiaiLNS_15FloatRoundStyleE2EEESI_S1M_JEEENS4_5SM1004TMEM4LOAD25SM100_TMEM_LOAD_16dp32b8xES10_NS11_INS12_ILi0ELi4ELi3EEES15_NSS_INS5_IJS16_NSA_ILi16EEEEEENS5_IJS1Y_SC_EEEEEEENS4_39AutoVectorizingCopyWithAssumedAlignmentILi128EEENS4_14SM90_TMA_STOREES22_S24_S24_EEEvvEEEEvNT_6ParamsE,@function
        .size           _ZN7cutlass13device_kernelINS_4gemm6kernel13GemmUniversalIN4cute5tupleIJiiiiEEENS1_10collective13CollectiveMmaINS1_35MainloopSm100TmaUmmaWarpSpecializedILi6ELi2ELi4ENS5_IJNS4_1CILi2EEENSA_ILi1EEESC_EEEEENS5_IJNSA_ILi64EEENSA_ILi80EEENSA_ILi256EEEEEEaNS5_IJlSC_lEEEaSJ_NS4_8TiledMMAINS4_8MMA_AtomIJNS4_15SM100_MMA_S8_SSIaaiLi64ELi80ELNS4_4UMMA5MajorE0ELSO_0ELNSN_8SaturateE0EEEEEENS4_6LayoutINS5_IJSC_SC_SC_EEENS5_IJNSA_ILi0EEESU_SU_EEEEENS5_IJNS4_10UnderscoreESX_SX_EEEEENS4_13SM90_TMA_LOADENS4_14ComposedLayoutINS4_7SwizzleILi3ELi4ELi3EEENS4_18smem_ptr_flag_bitsILi8EEENSS_INS5_IJNSA_ILi8EEENSA_ILi128EEEEEENS5_IJS17_SC_EEEEEEEvNS4_8identityENS4_23SM90_TMA_LOAD_MULTICASTES1B_vS1C_EENS_8epilogue10collective18CollectiveEpilogueINS1F_23Sm100TmaWarpSpecializedILi1ELi1ELi40ELb0ELb0EEEJSI_NS5_IJNSS_ISF_SC_EENSS_ISG_SC_EEEEEaSJ_aSJ_NS1F_6fusion15FusionCallbacksIS1J_NS1N_17LinearCombinationIaiaiLNS_15FloatRoundStyleE2EEESI_S1M_JEEENS4_5SM1004TMEM4LOAD25SM100_TMEM_LOAD_16dp32b8xES10_NS11_INS12_ILi0ELi4ELi3EEES15_NSS_INS5_IJS16_NSA_ILi16EEEEEENS5_IJS1Y_SC_EEEEEEENS4_39AutoVectorizingCopyWithAssumedAlignmentILi128EEENS4_14SM90_TMA_STOREES22_S24_S24_EEEvvEEEEvNT_6ParamsE,(.L_x_142 - _ZN7cutlass13device_kernelINS_4gemm6kernel13GemmUniversalIN4cute5tupleIJiiiiEEENS1_10collective13CollectiveMmaINS1_35MainloopSm100TmaUmmaWarpSpecializedILi6ELi2ELi4ENS5_IJNS4_1CILi2EEENSA_ILi1EEESC_EEEEENS5_IJNSA_ILi64EEENSA_ILi80EEENSA_ILi256EEEEEEaNS5_IJlSC_lEEEaSJ_NS4_8TiledMMAINS4_8MMA_AtomIJNS4_15SM100_MMA_S8_SSIaaiLi64ELi80ELNS4_4UMMA5MajorE0ELSO_0ELNSN_8SaturateE0EEEEEENS4_6LayoutINS5_IJSC_SC_SC_EEENS5_IJNSA_ILi0EEESU_SU_EEEEENS5_IJNS4_10UnderscoreESX_SX_EEEEENS4_13SM90_TMA_LOADENS4_14ComposedLayoutINS4_7SwizzleILi3ELi4ELi3EEENS4_18smem_ptr_flag_bitsILi8EEENSS_INS5_IJNSA_ILi8EEENSA_ILi128EEEEEENS5_IJS17_SC_EEEEEEEvNS4_8identityENS4_23SM90_TMA_LOAD_MULTICASTES1B_vS1C_EENS_8epilogue10collective18CollectiveEpilogueINS1F_23Sm100TmaWarpSpecializedILi1ELi1ELi40ELb0ELb0EEEJSI_NS5_IJNSS_ISF_SC_EENSS_ISG_SC_EEEEEaSJ_aSJ_NS1F_6fusion15FusionCallbacksIS1J_NS1N_17LinearCombinationIaiaiLNS_15FloatRoundStyleE2EEESI_S1M_JEEENS4_5SM1004TMEM4LOAD25SM100_TMEM_LOAD_16dp32b8xES10_NS11_INS12_ILi0ELi4ELi3EEES15_NSS_INS5_IJS16_NSA_ILi16EEEEEENS5_IJS1Y_SC_EEEEEEENS4_39AutoVectorizingCopyWithAssumedAlignmentILi128EEENS4_14SM90_TMA_STOREES22_S24_S24_EEEvvEEEEvNT_6ParamsE)
        .other          _ZN7cutlass13device_kernelINS_4gemm6kernel13GemmUniversalIN4cute5tupleIJiiiiEEENS1_10collective13CollectiveMmaINS1_35MainloopSm100TmaUmmaWarpSpecializedILi6ELi2ELi4ENS5_IJNS4_1CILi2EEENSA_ILi1EEESC_EEEEENS5_IJNSA_ILi64EEENSA_ILi80EEENSA_ILi256EEEEEEaNS5_IJlSC_lEEEaSJ_NS4_8TiledMMAINS4_8MMA_AtomIJNS4_15SM100_MMA_S8_SSIaaiLi64ELi80ELNS4_4UMMA5MajorE0ELSO_0ELNSN_8SaturateE0EEEEEENS4_6LayoutINS5_IJSC_SC_SC_EEENS5_IJNSA_ILi0EEESU_SU_EEEEENS5_IJNS4_10UnderscoreESX_SX_EEEEENS4_13SM90_TMA_LOADENS4_14ComposedLayoutINS4_7SwizzleILi3ELi4ELi3EEENS4_18smem_ptr_flag_bitsILi8EEENSS_INS5_IJNSA_ILi8EEENSA_ILi128EEEEEENS5_IJS17_SC_EEEEEEEvNS4_8identityENS4_23SM90_TMA_LOAD_MULTICASTES1B_vS1C_EENS_8epilogue10collective18CollectiveEpilogueINS1F_23Sm100TmaWarpSpecializedILi1ELi1ELi40ELb0ELb0EEEJSI_NS5_IJNSS_ISF_SC_EENSS_ISG_SC_EEEEEaSJ_aSJ_NS1F_6fusion15FusionCallbacksIS1J_NS1N_17LinearCombinationIaiaiLNS_15FloatRoundStyleE2EEESI_S1M_JEEENS4_5SM1004TMEM4LOAD25SM100_TMEM_LOAD_16dp32b8xES10_NS11_INS12_ILi0ELi4ELi3EEES15_NSS_INS5_IJS16_NSA_ILi16EEEEEENS5_IJS1Y_SC_EEEEEEENS4_39AutoVectorizingCopyWithAssumedAlignmentILi128EEENS4_14SM90_TMA_STOREES22_S24_S24_EEEvvEEEEvNT_6ParamsE,@"STO_CUDA_ENTRY STV_DEFAULT"
_ZN7cutlass13device_kernelINS_4gemm6kernel13GemmUniversalIN4cute5tupleIJiiiiEEENS1_10collective13CollectiveMmaINS1_35MainloopSm100TmaUmmaWarpSpecializedILi6ELi2ELi4ENS5_IJNS4_1CILi2EEENSA_ILi1EEESC_EEEEENS5_IJNSA_ILi64EEENSA_ILi80EEENSA_ILi256EEEEEEaNS5_IJlSC_lEEEaSJ_NS4_8TiledMMAINS4_8MMA_AtomIJNS4_15SM100_MMA_S8_SSIaaiLi64ELi80ELNS4_4UMMA5MajorE0ELSO_0ELNSN_8SaturateE0EEEEEENS4_6LayoutINS5_IJSC_SC_SC_EEENS5_IJNSA_ILi0EEESU_SU_EEEEENS5_IJNS4_10UnderscoreESX_SX_EEEEENS4_13SM90_TMA_LOADENS4_14ComposedLayoutINS4_7SwizzleILi3ELi4ELi3EEENS4_18smem_ptr_flag_bitsILi8EEENSS_INS5_IJNSA_ILi8EEENSA_ILi128EEEEEENS5_IJS17_SC_EEEEEEEvNS4_8identityENS4_23SM90_TMA_LOAD_MULTICASTES1B_vS1C_EENS_8epilogue10collective18CollectiveEpilogueINS1F_23Sm100TmaWarpSpecializedILi1ELi1ELi40ELb0ELb0EEEJSI_NS5_IJNSS_ISF_SC_EENSS_ISG_SC_EEEEEaSJ_aSJ_NS1F_6fusion15FusionCallbacksIS1J_NS1N_17LinearCombinationIaiaiLNS_15FloatRoundStyleE2EEESI_S1M_JEEENS4_5SM1004TMEM4LOAD25SM100_TMEM_LOAD_16dp32b8xES10_NS11_INS12_ILi0ELi4ELi3EEES15_NSS_INS5_IJS16_NSA_ILi16EEEEEENS5_IJS1Y_SC_EEEEEEENS4_39AutoVectorizingCopyWithAssumedAlignmentILi128EEENS4_14SM90_TMA_STOREES22_S24_S24_EEEvvEEEEvNT_6ParamsE:
[----:B------:R-:W1:Y:S01]  /*0000*/  LDC R1, c[0x0][0x37c] ;  /* 0x0000df00ff017b82 */ /* 0x000e620000000800 */
[----:B------:R-:W2:Y:S01]  /*0010*/  S2R R99, SR_TID.X ;  /* 0x0000000000637919 */ /* 0x000ea20000002100 */
[----:B------:R-:W3:Y:S01]  /*0020*/  LDCU.64 UR8, c[0x0][0x890] ;  /* 0x00011200ff0877ac */ /* 0x000ee20008000a00 */
[----:B------:R-:W-:Y:S02]  /*0030*/  PRMT R91, RZ, 0x7610, R91 ;  /* 0x00007610ff5b7816 */ /* 0x000fe4000000005b */
[----:B------:R-:W-:Y:S01]  /*0040*/  ELECT P3, URZ, PT ;  /* 0x0000000000ff782f */ /* 0x000fe20003860000 */
[----:B---3--:R-:W-:-:S04]  /*0050*/  UISETP.NE.U32.AND UP0, UPT, UR8, URZ, UPT ;  /* 0x000000ff0800728c */ /* 0x008fc8000bf05070 */
[----:B------:R-:W-:Y:S01]  /*0060*/  UISETP.NE.AND.EX UP0, UPT, UR9, URZ, UPT, UP0 ;  /* 0x000000ff0900728c */ /* 0x000fe2000bf05300 */
[----:B--2---:R-:W-:-:S05]  /*0070*/  SHF.R.U32.HI R92, RZ, 0x5, R99 ;  /* 0x00000005ff5c7819 */ /* 0x004fca0000011663 */
[----:B------:R-:W2:Y:S02]  /*0080*/  SHFL.IDX PT, R0, R92, RZ, 0x1f ;  /* 0x00001fff5c007589 */ /* 0x000ea400000e0000 */
[----:B--2---:R-:W-:Y:S01]  /*0090*/  R2UR UR20, R0 ;  /* 0x00000000001472ca */ /* 0x004fe200000e0000 */
[----:B-1----:R-:W-:-:S14]  /*00a0*/  BRA.U UP0, `(.L_x_0) ;  /* 0x0000000100307547 */ /* 0x002fdc000b800000 */
[----:B------:R-:W1:Y:S02]  /*00b0*/  LDCU.64 UR4, c[0x0][0x888] ;  /* 0x00011100ff0477ac */ /* 0x000e640008000a00 */
[----:B-1----:R-:W-:-:S04]  /*00c0*/  UISETP.NE.U32.AND UP0, UPT, UR4, URZ, UPT ;  /* 0x000000ff0400728c */ /* 0x002fc8000bf05070 */
[----:B------:R-:W-:-:S09]  /*00d0*/  UISETP.NE.AND.EX UP0, UPT, UR5, URZ, UPT, UP0 ;  /* 0x000000ff0500728c */ /* 0x000fd2000bf05300 */
[----:B------:R-:W-:Y:S05]  /*00e0*/  BRA.U !UP0, `(.L_x_1) ;  /* 0x0000000108187547 */ /* 0x000fea000b800000 */
[----:B------:R-:W1:Y:S01]  /*00f0*/  LDC.64 R2, c[0x0][0x888] ;  /* 0x00022200ff027b82 */ /* 0x000e620000000a00 */
[----:B------:R-:W1:Y:S02]  /*0100*/  LDCU.64 UR4, c[0x0][0x358] ;  /* 0x00006b00ff0477ac */ /* 0x000e640008000a00 */
[----:B-1----:R-:W2:Y:S01]  /*0110*/  LDG.E R0, desc[UR4][R2.64] ;  /* 0x0000000402007981 */ /* 0x002ea2000c1e1900 */
[----:B------:R-:W-:Y:S01]  /*0120*/  HFMA2 R91, -RZ, RZ, 0, 5.9604644775390625e-08 ;  /* 0x00000001ff5b7431 */ /* 0x000fe200000001ff */
[----:B--2---:R-:W-:Y:S01]  /*0130*/  R2UR UR45, R0 ;  /* 0x00000000002d72ca */ /* 0x004fe200000e0000 */
[----:B------:R-:W-:Y:S05]  /*0140*/  BRA `(.L_x_0) ;  /* 0x0000000000087947 */ /* 0x000fea0003800000 */
.L_x_1:
[----:B------:R-:W-:Y:S01]  /*0150*/  HFMA2 R91, -RZ, RZ, 0, 5.9604644775390625e-08 ;  /* 0x00000001ff5b7431 */ /* 0x000fe200000001ff */
[----:B------:R-:W1:Y:S02]  /*0160*/  LDCU UR45, c[0x0][0x880] ;  /* 0x00011000ff2d77ac */ /* 0x000e640008000800 */
.L_x_0:
[----:B------:R-:W2:Y:S02]  /*0170*/  LDCU.64 UR4, c[0x0][0x8b0] ;  /* 0x00011600ff0477ac */ /* 0x000ea40008000a00 */
[----:B--2---:R-:W-:-:S04]  /*0180*/  UISETP.NE.U32.AND UP0, UPT, UR4, URZ, UPT ;  /* 0x000000ff0400728c */ /* 0x004fc8000bf05070 */
[----:B------:R-:W-:-:S09]  /*0190*/  UISETP.NE.AND.EX UP0, UPT, UR5, URZ, UPT, UP0 ;  /* 0x000000ff0500728c */ /* 0x000fd2000bf05300 */
[----:B------:R-:W-:Y:S05]  /*01a0*/  BRA.U UP0, `(.L_x_2) ;  /* 0x0000000100247547 */ /* 0x000fea000b800000 */
[----:B------:R-:W2:Y:S02]  /*01b0*/  LDCU.64 UR4, c[0x0][0x8a8] ;  /* 0x00011500ff0477ac */ /* 0x000ea40008000a00 */
[----:B--2---:R-:W-:-:S04]  /*01c0*/  UISETP.NE.U32.AND UP0, UPT, UR4, URZ, UPT ;  /* 0x000000ff0400728c */ /* 0x004fc8000bf05070 */
[----:B------:R-:W-:-:S09]  /*01d0*/  UISETP.NE.AND.EX UP0, UPT, UR5, URZ, UPT, UP0 ;  /* 0x000000ff0500728c */ /* 0x000fd2000bf05300 */
[----:B------:R-:W-:Y:S05]  /*01e0*/  BRA.U !UP0, `(.L_x_3) ;  /* 0x0000000108107547 */ /* 0x000fea000b800000 */
[----:B------:R-:W2:Y:S01]  /*01f0*/  LDC.64 R16, c[0x0][0x8a8] ;  /* 0x00022a00ff107b82 */ /* 0x000ea20000000a00 */
[----:B------:R-:W2:Y:S02]  /*0200*/  LDCU.64 UR4, c[0x0][0x358] ;  /* 0x00006b00ff0477ac */ /* 0x000ea40008000a00 */
[----:B--2---:R2:W5:Y:S01]  /*0210*/  LDG.E R16, desc[UR4][R16.64] ;  /* 0x0000000410107981 */ /* 0x004562000c1e1900 */
[----:B------:R-:W-:Y:S05]  /*0220*/  BRA `(.L_x_2) ;  /* 0x0000000000047947 */ /* 0x000fea0003800000 */
.L_x_3:
[----:B------:R-:W3:Y:S02]  /*0230*/  LDC R16, c[0x0][0x8a0] ;  /* 0x00022800ff107b82 */ /* 0x000ee40000000800 */
.L_x_2:
[----:B------:R-:W-:Y:S01]  /*0240*/  IMAD.U32 R0, RZ, RZ, UR20 ;  /* 0x00000014ff007e24 */ /* 0x000fe2000f8e00ff */
[----:B------:R-:W-:Y:S04]  /*0250*/  BSSY.RECONVERGENT B0, `(.L_x_4) ;  /* 0x000000c000007945 */ /* 0x000fe80003800200 */
[C---:B------:R-:W-:Y:S02]  /*0260*/  ISETP.NE.OR P1, PT, R0.reuse, 0x1, !P3 ;  /* 0x000000010000780c */ /* 0x040fe40005f25670 */
[----:B------:R-:W-:-:S11]  /*0270*/  ISETP.NE.OR P0, PT, R0, 0x3, !P3 ;  /* 0x000000030000780c */ /* 0x000fd60005f05670 */
[----:B------:R-:W-:Y:S05]  /*0280*/  @P1 BRA `(.L_x_5) ;  /* 0x0000000000201947 */ /* 0x000fea0003800000 */
[----:B------:R-:W4:Y:S02]  /*0290*/  LDCU.64 UR4, c[0x0][0x348] ;  /* 0x00006900ff0477ac */ /* 0x000f240008000a00 */
[----:B----4-:R-:W-:Y:S02]  /*02a0*/  UIADD3 UR6, UP1, UPT, UR4, 0x80, URZ ;  /* 0x0000008004067890 */ /* 0x010fe4000ff3e0ff */
[----:B------:R-:W-:Y:S02]  /*02b0*/  UIADD3 UR4, UP0, UPT, UR4, 0x180, URZ ;  /* 0x0000018004047890 */ /* 0x000fe4000ff1e0ff */
[----:B------:R-:W-:Y:S02]  /*02c0*/  UIADD3.X UR7, UPT, UPT, URZ, UR5, URZ, UP1, !UPT ;  /* 0x00000005ff077290 */ /* 0x000fe40008ffe4ff */
[----:B------:R-:W-:-:S07]  /*02d0*/  UIADD3.X UR5, UPT, UPT, URZ, UR5, URZ, UP0, !UPT ;  /* 0x00000005ff057290 */ /* 0x000fce00087fe4ff */
[----:B------:R4:W-:Y:S02]  /*02e0*/  UTMACCTL.PF [UR6] ;  /* 0x00000000060079b9 */ /* 0x0009e40008040000 */
[----:B------:R4:W-:Y:S02]  /*02f0*/  UTMACCTL.PF [UR4] ;  /* 0x00000000040079b9 */ /* 0x0009e40008040000 */
[----:B----4-:R-:W-:Y:S01]  /*0300*/  NOP ;  /* 0x0000000000007918 */ /* 0x010fe20000000000 */
.L_x_5:
[----:B-1----:R-:W-:Y:S05]  /*0310*/  BSYNC.RECONVERGENT B0 ;  /* 0x0000000000007941 */ /* 0x002fea0003800200 */
.L_x_4:
[----:B------:R-:W-:Y:S04]  /*0320*/  BSSY.RECONVERGENT B0, `(.L_x_6) ;  /* 0x000000a000007945 */ /* 0x000fe80003800200 */
[----:B------:R-:W-:Y:S05]  /*0330*/  @P0 BRA `(.L_x_7) ;  /* 0x0000000000200947 */ /* 0x000fea0003800000 */
[----:B------:R-:W1:Y:S02]  /*0340*/  LDCU.64 UR4, c[0x0][0x348] ;  /* 0x00006900ff0477ac */ /* 0x000e640008000a00 */
[----:B-1----:R-:W-:Y:S02]  /*0350*/  UIADD3 UR6, UP1, UPT, UR4, 0x580, URZ ;  /* 0x0000058004067890 */ /* 0x002fe4000ff3e0ff */
[----:B------:R-:W-:Y:S02]  /*0360*/  UIADD3 UR4, UP0, UPT, UR4, 0x680, URZ ;  /* 0x0000068004047890 */ /* 0x000fe4000ff1e0ff */
[----:B------:R-:W-:Y:S02]  /*0370*/  UIADD3.X UR7, UPT, UPT, URZ, UR5, URZ, UP1, !UPT ;  /* 0x00000005ff077290 */ /* 0x000fe40008ffe4ff */
[----:B------:R-:W-:-:S07]  /*0380*/  UIADD3.X UR5, UPT, UPT, URZ, UR5, URZ, UP0, !UPT ;  /* 0x00000005ff057290 */ /* 0x000fce00087fe4ff */
[----:B------:R1:W-:Y:S02]  /*0390*/  UTMACCTL.PF [UR6] ;  /* 0x00000000060079b9 */ /* 0x0003e40008040000 */
[----:B------:R1:W-:Y:S02]  /*03a0*/  UTMACCTL.PF [UR4] ;  /* 0x00000000040079b9 */ /* 0x0003e40008040000 */
[----:B-1----:R-:W-:Y:S01]  /*03b0*/  NOP ;  /* 0x0000000000007918 */ /* 0x002fe20000000000 */
.L_x_7:
[----:B------:R-:W-:Y:S05]  /*03c0*/  BSYNC.RECONVERGENT B0 ;  /* 0x0000000000007941 */ /* 0x000fea0003800200 */
.L_x_6:
[----:B------:R-:W1:Y:S01]  /*03d0*/  LDCU.64 UR4, c[0x0][0x888] ;  /* 0x00011100ff0477ac */ /* 0x000e620008000a00 */
[----:B------:R-:W-:Y:S02]  /*03e0*/  UISETP.EQ.U32.AND UP1, UPT, UR8, URZ, UPT ;  /* 0x000000ff0800728c */ /* 0x000fe4000bf22070 */
[----:B------:R-:W-:Y:S02]  /*03f0*/  UPLOP3.LUT UP3, UPT, UPT, UPT, UPT, 0x80, 0x8 ;  /* 0x000000000008789c */ /* 0x000fe40003f6f070 */
[----:B-1----:R-:W-:-:S04]  /*0400*/  UISETP.NE.U32.AND UP0, UPT, UR4, URZ, UPT ;  /* 0x000000ff0400728c */ /* 0x002fc8000bf05070 */
[----:B------:R-:W-:-:S04]  /*0410*/  UISETP.NE.AND.EX UP2, UPT, UR5, URZ, UPT, UP0 ;  /* 0x000000ff0500728c */ /* 0x000fc8000bf45300 */
[----:B------:R-:W-:-:S04]  /*0420*/  UISETP.EQ.OR.EX UP4, UPT, UR9, URZ, !UP2, UP1 ;  /* 0x000000ff0900728c */ /* 0x000fc8000d782710 */
[----:B------:R-:W-:-:S06]  /*0430*/  UP2UR UR4, UPR, URZ, 0x10 ;  /* 0x00000010ff047883 */ /* 0x000fcc0008000000 */
[----:B------:R-:W-:Y:S01]  /*0440*/  MOV R94, UR4 ;  /* 0x00000004005e7c02 */ /* 0x000fe20008000f00 */
[----:B------:R-:W-:Y:S06]  /*0450*/  BRA.U !UP4, `(.L_x_8) ;  /* 0x000000010c1c7547 */ /* 0x000fec000b800000 */
[----:B------:R-:W-:Y:S02]  /*0460*/  UISETP.NE.U32.AND UP1, UPT, UR8, URZ, UPT ;  /* 0x000000ff0800728c */ /* 0x000fe4000bf25070 */
[----:B------:R-:W-:Y:S02]  /*0470*/  UISETP.NE.AND UP0, UPT, UR45, URZ, UPT ;  /* 0x000000ff2d00728c */ /* 0x000fe4000bf05270 */
[----:B------:R-:W-:Y:S02]  /*0480*/  UISETP.NE.AND.EX UP1, UPT, UR9, URZ, UPT, UP1 ;  /* 0x000000ff0900728c */ /* 0x000fe4000bf25310 */
[----:B------:R-:W-:-:S09]  /*0490*/  USEL UR4, URZ, 0xffffffff, UP2 ;  /* 0xffffffffff047887 */ /* 0x000fd20009000000 */
[----:B------:R-:W-:-:S04]  /*04a0*/  @!UP1 USEL UR4, URZ, 0xffffffff, UP0 ;  /* 0xffffffffff049887 */ /* 0x000fc80008000000 */
[----:B------:R-:W-:-:S04]  /*04b0*/  ULOP3.LUT UR4, UR4, 0x1, URZ, 0xc0, !UPT ;  /* 0x0000000104047892 */ /* 0x000fc8000f8ec0ff */
[----:B------:R-:W-:Y:S02]  /*04c0*/  UISETP.NE.U32.AND UP3, UPT, UR4, 0x1, UPT ;  /* 0x000000010400788c */ /* 0x000fe4000bf65070 */
.L_x_8:
[----:B------:R-:W1:Y:S01]  /*04d0*/  SHFL.IDX PT, R2, R92, RZ, 0x1f ;  /* 0x00001fff5c027589 */ /* 0x000e6200000e0000 */
[----:B------:R-:W-:Y:S01]  /*04e0*/  UISETP.NE.AND UP5, UPT, UR20, 0x2, UPT ;  /* 0x000000021400788c */ /* 0x000fe2000bfa5270 */
[----:B-1----:R-:W-:-:S13]  /*04f0*/  ISETP.NE.AND P0, PT, R2, RZ, PT ;  /* 0x000000ff0200720c */ /* 0x002fda0003f05270 */
[----:B------:R-:W-:Y:S05]  /*0500*/  @P0 BRA `(.L_x_9) ;  /* 0x0000000000680947 */ /* 0x000fea0003800000 */
[----:B------:R-:W1:Y:S01]  /*0510*/  S2UR UR4, SR_CgaCtaId ;  /* 0x00000000000479c3 */ /* 0x000e620000008800 */
[----:B------:R-:W-:Y:S01]  /*0520*/  UMOV UR5, 0x400 ;  /* 0x0000040000057882 */ /* 0x000fe20000000000 */
[----:B------:R-:W-:Y:S01]  /*0530*/  UMOV UR8, 0x1 ;  /* 0x0000000100087882 */ /* 0x000fe20000000000 */
[----:B------:R-:W-:Y:S01]  /*0540*/  UMOV UR6, 0x2 ;  /* 0x0000000200067882 */ /* 0x000fe20000000000 */
[----:B------:R-:W-:-:S04]  /*0550*/  UIADD3 UR8, UPT, UPT, -UR8, 0x100000, URZ ;  /* 0x0010000008087890 */ /* 0x000fc8000fffe1ff */
[----:B------:R-:W-:Y:S02]  /*0560*/  USHF.L.U32 UR9, UR8, 0xb, URZ ;  /* 0x0000000b08097899 */ /* 0x000fe400080006ff */
[----:B------:R-:W-:Y:S02]  /*0570*/  USHF.L.U32 UR8, UR8, 0x1, URZ ;  /* 0x0000000108087899 */ /* 0x000fe400080006ff */
[----:B------:R-:W-:-:S04]  /*0580*/  UIADD3 UR6, UPT, UPT, -UR6, 0x100000, URZ ;  /* 0x0010000006067890 */ /* 0x000fc8000fffe1ff */
[----:B------:R-:W-:Y:S02]  /*0590*/  USHF.L.U32 UR7, UR6, 0xb, URZ ;  /* 0x0000000b06077899 */ /* 0x000fe400080006ff */
[----:B------:R-:W-:Y:S01]  /*05a0*/  USHF.L.U32 UR6, UR6, 0x1, URZ ;  /* 0x0000000106067899 */ /* 0x000fe200080006ff */
[----:B------:R-:W-:Y:S01]  /*05b0*/  ELECT P0, URZ, PT ;  /* 0x0000000000ff782f */ /* 0x000fe20003800000 */
[----:B-1----:R-:W-:Y:S01]  /*05c0*/  ULEA UR4, UR4, UR5, 0x18 ;  /* 0x0000000504047291 */ /* 0x002fe2000f8ec0ff */
[----:B------:R-:W1:Y:S11]  /*05d0*/  FENCE.VIEW.ASYNC.S ;  /* 0x00000000000073c6 */ /* 0x000e760000000000 */
[----:B-1----:R1:W4:Y:S01]  /*05e0*/  SYNCS.EXCH.64 URZ, [UR4], UR8 ;  /* 0x0000000804ff75b2 */ /* 0x0023220008000100 */
[----:B------:R1:W1:Y:S01]  /*05f0*/  SYNCS.EXCH.64 URZ, [UR4+0x30], UR6 ;  /* 0x0000300604ff75b2 */ /* 0x0002620008000100 */
        /* <DEDUP_REMOVED lines=10> */
[----:B------:R-:W-:Y:S01]  /*06a0*/  NOP ;  /* 0x0000000000007918 */ /* 0x000fe20000000000 */
.L_x_9:
[----:B------:R-:W2:Y:S01]  /*06b0*/  SHFL.IDX PT, R2, R92, RZ, 0x1f ;  /* 0x00001fff5c027589 */ /* 0x000ea200000e0000 */
[----:B------:R-:W-:Y:S01]  /*06c0*/  NOP ;  /* 0x0000000000007918 */ /* 0x000fe20000000000 */
[----:B--2---:R-:W-:-:S13]  /*06d0*/  ISETP.NE.AND P0, PT, R2, 0x1, PT ;  /* 0x000000010200780c */ /* 0x004fda0003f05270 */
[----:B------:R-:W-:Y:S05]  /*06e0*/  @P0 BRA `(.L_x_10) ;  /* 0x0000000000400947 */ /* 0x000fea0003800000 */
[----:B-1----:R-:W1:Y:S01]  /*06f0*/  S2UR UR4, SR_CgaCtaId ;  /* 0x00000000000479c3 */ /* 0x002e620000008800 */
        /* <DEDUP_REMOVED lines=12> */
[----:B-1----:R2:W1:Y:S01]  /*07c0*/  SYNCS.EXCH.64 URZ, [UR4+0x60], UR8 ;  /* 0x0000600804ff75b2 */ /* 0x0024620008000100 */
[----:B------:R2:W1:Y:S02]  /*07d0*/  SYNCS.EXCH.64 URZ, [UR4+0x68], UR6 ;  /* 0x0000680604ff75b2 */ /* 0x0004640008000100 */
[----:B--2---:R-:W-:Y:S01]  /*07e0*/  NOP ;  /* 0x0000000000007918 */ /* 0x004fe20000000000 */
.L_x_10:
[----:B------:R-:W2:Y:S01]  /*07f0*/  SHFL.IDX PT, R2, R92, RZ, 0x1f ;  /* 0x00001fff5c027589 */ /* 0x000ea200000e0000 */
[----:B------:R-:W-:Y:S01]  /*0800*/  NOP ;  /* 0x0000000000007918 */ /* 0x000fe20000000000 */
[----:B--2---:R-:W-:-:S13]  /*0810*/  ISETP.NE.AND P0, PT, R2, 0x3, PT ;  /* 0x000000030200780c */ /* 0x004fda0003f05270 */
[----:B------:R-:W-:Y:S05]  /*0820*/  @P0 BRA `(.L_x_11) ;  /* 0x0000000000300947 */ /* 0x000fea0003800000 */
[----:B-1----:R-:W1:Y:S01]  /*0830*/  S2UR UR4, SR_CgaCtaId ;  /* 0x00000000000479c3 */ /* 0x002e620000008800 */
[----:B------:R-:W-:Y:S01]  /*0840*/  UMOV UR5, 0x400 ;  /* 0x0000040000057882 */ /* 0x000fe20000000000 */
[----:B------:R-:W-:Y:S01]  /*0850*/  UMOV UR6, 0x20 ;  /* 0x0000002000067882 */ /* 0x000fe20000000000 */
[----:B------:R-:W-:Y:S01]  /*0860*/  ELECT P0, URZ, PT ;  /* 0x0000000000ff782f */ /* 0x000fe20003800000 */
[----:B------:R-:W-:-:S04]  /*0870*/  UIADD3 UR6, UPT, UPT, -UR6, 0x100000, URZ ;  /* 0x0010000006067890 */ /* 0x000fc8000fffe1ff */
[----:B------:R-:W-:Y:S02]  /*0880*/  USHF.L.U32 UR7, UR6, 0xb, URZ ;  /* 0x0000000b06077899 */ /* 0x000fe400080006ff */
[----:B------:R-:W-:Y:S02]  /*0890*/  USHF.L.U32 UR6, UR6, 0x1, URZ ;  /* 0x0000000106067899 */ /* 0x000fe400080006ff */
[----:B-1----:R-:W-:Y:S01]  /*08a0*/  ULEA UR4, UR4, UR5, 0x18 ;  /* 0x0000000504047291 */ /* 0x002fe2000f8ec0ff */
[----:B------:R-:W1:Y:S11]  /*08b0*/  FENCE.VIEW.ASYNC.S ;  /* 0x00000000000073c6 */ /* 0x000e760000000000 */
[----:B-1----:R2:W1:Y:S01]  /*08c0*/  SYNCS.EXCH.64 URZ, [UR4+0x70], UR6 ;  /* 0x0000700604ff75b2 */ /* 0x0024620008000100 */
[----:B------:R2:W1:Y:S02]  /*08d0*/  SYNCS.EXCH.64 URZ, [UR4+0x78], UR6 ;  /* 0x0000780604ff75b2 */ /* 0x0004640008000100 */
[----:B--2---:R-:W-:Y:S01]  /*08e0*/  NOP ;  /* 0x0000000000007918 */ /* 0x004fe20000000000 */
.L_x_11:
[----:B------:R-:W2:Y:S01]  /*08f0*/  SHFL.IDX PT, R2, R92, RZ, 0x1f ;  /* 0x00001fff5c027589 */ /* 0x000ea200000e0000 */
[----:B------:R-:W-:Y:S01]  /*0900*/  NOP ;  /* 0x0000000000007918 */ /* 0x000fe20000000000 */
[----:B--2---:R-:W-:-:S13]  /*0910*/  ISETP.NE.AND P0, PT, R2, 0x4, PT ;  /* 0x000000040200780c */ /* 0x004fda0003f05270 */
[----:B------:R-:W-:Y:S05]  /*0920*/  @P0 BRA `(.L_x_12) ;  /* 0x00000000004c0947 */ /* 0x000fea0003800000 */
[----:B-1----:R-:W1:Y:S01]  /*0930*/  S2UR UR4, SR_CgaCtaId ;  /* 0x00000000000479c3 */ /* 0x002e620000008800 */
[----:B------:R-:W-:Y:S01]  /*0940*/  UMOV UR6, 0x1e0 ;  /* 0x000001e000067882 */ /* 0x000fe20000000000 */
[----:B------:R-:W-:Y:S01]  /*0950*/  UMOV UR5, 0x400 ;  /* 0x0000040000057882 */ /* 0x000fe20000000000 */
[----:B------:R-:W-:Y:S01]  /*0960*/  USEL UR6, UR6, 0x1a0, UP3 ;  /* 0x000001a006067887 */ /* 0x000fe20009800000 */
[----:B------:R-:W-:Y:S01]  /*0970*/  UMOV UR8, 0x1 ;  /* 0x0000000100087882 */ /* 0x000fe20000000000 */
[----:B------:R-:W-:Y:S01]  /*0980*/  ELECT P0, URZ, PT ;  /* 0x0000000000ff782f */ /* 0x000fe20003800000 */
[----:B------:R-:W-:-:S04]  /*0990*/  UIADD3 UR8, UPT, UPT, -UR8, 0x100000, URZ ;  /* 0x0010000008087890 */ /* 0x000fc8000fffe1ff */
[----:B------:R-:W-:Y:S02]  /*09a0*/  USHF.L.U32 UR9, UR8, 0xb, URZ ;  /* 0x0000000b08097899 */ /* 0x000fe400080006ff */
[----:B------:R-:W-:Y:S02]  /*09b0*/  USHF.L.U32 UR8, UR8, 0x1, URZ ;  /* 0x0000000108087899 */ /* 0x000fe400080006ff */
[----:B------:R-:W-:-:S04]  /*09c0*/  UIADD3 UR6, UPT, UPT, -UR6, 0x100000, URZ ;  /* 0x0010000006067890 */ /* 0x000fc8000fffe1ff */
[----:B------:R-:W-:Y:S02]  /*09d0*/  USHF.L.U32 UR7, UR6, 0xb, URZ ;  /* 0x0000000b06077899 */ /* 0x000fe400080006ff */
[----:B------:R-:W-:Y:S02]  /*09e0*/  USHF.L.U32 UR6, UR6, 0x1, URZ ;  /* 0x0000000106067899 */ /* 0x000fe400080006ff */
[----:B-1----:R-:W-:Y:S01]  /*09f0*/  ULEA UR4, UR4, UR5, 0x18 ;  /* 0x0000000504047291 */ /* 0x002fe2000f8ec0ff */
[----:B------:R-:W1:Y:S11]  /*0a00*/  FENCE.VIEW.ASYNC.S ;  /* 0x00000000000073c6 */ /* 0x000e760000000000 */
[----:B-1----:R2:W1:Y:S01]  /*0a10*/  SYNCS.EXCH.64 URZ, [UR4+0x80], UR8 ;  /* 0x0000800804ff75b2 */ /* 0x0024620008000100 */
[----:B------:R2:W1:Y:S01]  /*0a20*/  SYNCS.EXCH.64 URZ, [UR4+0x90], UR6 ;  /* 0x0000900604ff75b2 */ /* 0x0004620008000100 */
[----:B------:R2:W1:Y:S01]  /*0a30*/  SYNCS.EXCH.64 URZ, [UR4+0x88], UR8 ;  /* 0x0000880804ff75b2 */ /* 0x0004620008000100 */
[----:B------:R2:W1:Y:S02]  /*0a40*/  SYNCS.EXCH.64 URZ, [UR4+0x98], UR6 ;  /* 0x0000980604ff75b2 */ /* 0x0004640008000100 */
[----:B--2---:R-:W-:Y:S01]  /*0a50*/  NOP ;  /* 0x0000000000007918 */ /* 0x004fe20000000000 */
.L_x_12:
        /* <DEDUP_REMOVED lines=18> */
[----:B------:R2:W1:Y:S01]  /*0b80*/  SYNCS.EXCH.64 URZ, [UR4+0xc0], UR6 ;  /* 0x0000c00604ff75b2 */ /* 0x0004620008000100 */
[----:B------:R2:W1:Y:S01]  /*0b90*/  SYNCS.EXCH.64 URZ, [UR4+0xa8], UR8 ;  /* 0x0000a80804ff75b2 */ /* 0x0004620008000100 */
[----:B------:R2:W1:Y:S01]  /*0ba0*/  SYNCS.EXCH.64 URZ, [UR4+0xc8], UR6 ;  /* 0x0000c80604ff75b2 */ /* 0x0004620008000100 */
[----:B------:R2:W1:Y:S01]  /*0bb0*/  SYNCS.EXCH.64 URZ, [UR4+0xb0], UR8 ;  /* 0x0000b00804ff75b2 */ /* 0x0004620008000100 */
[----:B------:R2:W1:Y:S01]  /*0bc0*/  SYNCS.EXCH.64 URZ, [UR4+0xd0], UR6 ;  /* 0x0000d00604ff75b2 */ /* 0x0004620008000100 */
[----:B------:R2:W1:Y:S01]  /*0bd0*/  SYNCS.EXCH.64 URZ, [UR4+0xb8], UR8 ;  /* 0x0000b80804ff75b2 */ /* 0x0004620008000100 */
[----:B------:R2:W1:Y:S02]  /*0be0*/  SYNCS.EXCH.64 URZ, [UR4+0xd8], UR6 ;  /* 0x0000d80604ff75b2 */ /* 0x0004640008000100 */
[----:B--2---:R-:W-:Y:S01]  /*0bf0*/  NOP ;  /* 0x0000000000007918 */ /* 0x004fe20000000000 */
.L_x_13:
[----:B------:R-:W2:Y:S01]  /*0c00*/  SHFL.IDX PT, R2, R92, RZ, 0x1f ;  /* 0x00001fff5c027589 */ /* 0x000ea200000e0000 */
[----:B------:R-:W1:Y:S01]  /*0c10*/  S2UR UR51, SR_CgaCtaId ;  /* 0x00000000003379c3 */ /* 0x000e620000008800 */
[----:B------:R-:W-:Y:S01]  /*0c20*/  NOP ;  /* 0x0000000000007918 */ /* 0x000fe20000000000 */
[----:B--2---:R-:W-:-:S13]  /*0c30*/  ISETP.NE.AND P0, PT, R2, 0x3, PT ;  /* 0x000000030200780c */ /* 0x004fda0003f05270 */
[----:B-1----:R-:W-:Y:S05]  /*0c40*/  @P0 BRA `(.L_x_14) ;  /* 0x0000000000340947 */ /* 0x002fea0003800000 */
[----:B------:R-:W-:Y:S01]  /*0c50*/  UMOV UR4, 0x400 ;  /* 0x0000040000047882 */ /* 0x000fe20000000000 */
[----:B------:R-:W-:Y:S01]  /*0c60*/  UMOV UR6, 0x20 ;  /* 0x0000002000067882 */ /* 0x000fe20000000000 */
[----:B------:R-:W-:Y:S02]  /*0c70*/  ULEA UR4, UR51, UR4, 0x18 ;  /* 0x0000000433047291 */ /* 0x000fe4000f8ec0ff */
[----:B------:R-:W-:-:S04]  /*0c80*/  UIADD3 UR6, UPT, UPT, -UR6, 0x100000, URZ ;  /* 0x0010000006067890 */ /* 0x000fc8000fffe1ff */
[----:B------:R-:W-:Y:S02]  /*0c90*/  USHF.L.U32 UR7, UR6, 0xb, URZ ;  /* 0x0000000b06077899 */ /* 0x000fe400080006ff */
[----:B------:R-:W-:Y:S01]  /*0ca0*/  USHF.L.U32 UR6, UR6, 0x1, URZ ;  /* 0x0000000106067899 */ /* 0x000fe200080006ff */
[----:B------:R-:W-:Y:S01]  /*0cb0*/  ELECT P0, URZ, PT ;  /* 0x0000000000ff782f */ /* 0x000fe20003800000 */
[----:B------:R-:W1:Y:S10]  /*0cc0*/  FENCE.VIEW.ASYNC.S ;  /* 0x00000000000073c6 */ /* 0x000e740000000000 */
[----:B-1----:R1:W2:Y:S01]  /*0cd0*/  SYNCS.EXCH.64 URZ, [UR4+0xe0], UR6 ;  /* 0x0000e00604ff75b2 */ /* 0x0022a20008000100 */
[----:B------:R1:W1:Y:S01]  /*0ce0*/  SYNCS.EXCH.64 URZ, [UR4+0xf0], UR6 ;  /* 0x0000f00604ff75b2 */ /* 0x0002620008000100 */
[----:B------:R1:W1:Y:S01]  /*0cf0*/  SYNCS.EXCH.64 URZ, [UR4+0xe8], UR6 ;  /* 0x0000e80604ff75b2 */ /* 0x0002620008000100 */
[----:B------:R1:W1:Y:S01]  /*0d00*/  SYNCS.EXCH.64 URZ, [UR4+0xf8], UR6 ;  /* 0x0000f80604ff75b2 */ /* 0x0002620008000100 */
[----:B------:R-:W-:Y:S01]  /*0d10*/  NOP ;  /* 0x0000000000007918 */ /* 0x000fe20000000000 */
.L_x_14:
[----:B-1----:R-:W1:Y:S01]  /*0d20*/  LDCU UR4, c[0x0][0x36c] ;  /* 0x00006d80ff0477ac */ /* 0x002e620008000800 */
[----:B------:R-:W-:Y:S01]  /*0d30*/  ISETP.NE.OR P3, PT, R0, 0x2, !P3 ;  /* 0x000000020000780c */ /* 0x000fe20005f65670 */
[----:B------:R-:W-:Y:S01]  /*0d40*/  NOP ;  /* 0x0000000000007918 */ /* 0x000fe20000000000 */
[----:B------:R-:W-:Y:S01]  /*0d50*/  LOP3.LUT R0, R99, 0x1f, RZ, 0xc0, !PT ;  /* 0x0000001f63007812 */ /* 0x000fe200078ec0ff */
[----:B------:R-:W-:Y:S02]  /*0d60*/  UISETP.NE.AND UP4, UPT, UR20, URZ, UPT ;  /* 0x000000ff1400728c */ /* 0x000fe4000bf85270 */
[----:B-1----:R-:W-:-:S09]  /*0d70*/  UISETP.EQ.U32.AND UP6, UPT, UR4, 0x1, UPT ;  /* 0x000000010400788c */ /* 0x002fd2000bfc2070 */
[----:B------:R-:W-:Y:S05]  /*0d80*/  BRA.U !UP6, `(.L_x_15) ;  /* 0x000000010e087547 */ /* 0x000fea000b800000 */
[----:B--2-4-:R-:W-:Y:S01]  /*0d90*/  UCGABAR_ARV ;  /* 0x00000000000079c7 */ /* 0x014fe20008000000 */
[----:B------:R-:W-:Y:S05]  /*0da0*/  BRA `(.L_x_16) ;  /* 0x0000000000047947 */ /* 0x000fea0003800000 */
.L_x_15:
[----:B--2-4-:R-:W-:Y:S01]  /*0db0*/  NOP ;  /* 0x0000000000007918 */ /* 0x014fe20000000000 */
.L_x_16:
[----:B------:R-:W1:Y:S01]  /*0dc0*/  S2UR UR48, SR_CTAID.X ;  /* 0x00000000003079c3 */ /* 0x000e620000002500 */
[----:B------:R-:W-:-:S05]  /*0dd0*/  CS2R.32 R93, SR_CgaSize ;  /* 0x00000000005d7805 */ /* 0x000fca0000008a00 */
[----:B------:R-:W-:-:S05]  /*0de0*/  IMAD R93, R93, -0xa0, RZ ;  /* 0xffffff605d5d7824 */ /* 0x000fca00078e02ff */
[----:B------:R-:W-:-:S14]  /*0df0*/  R2UR UR5, R93 ;  /* 0x000000005d0572ca */ /* 0x000fdc00000e0000 */
[----:B------:R-:W2:Y:S01]  /*0e00*/  LDCU UR5, c[0x0][UR5+0x2b0] ;  /* 0x00005600050577ac */ /* 0x000ea20008000800 */
[----:B------:R-:W-:-:S05]  /*0e10*/  CS2R.32 R93, SR_CgaSize ;  /* 0x00000000005d7805 */ /* 0x000fca0000008a00 */
[----:B------:R-:W-:-:S05]  /*0e20*/  IMAD R93, R93, -0xa0, RZ ;  /* 0xffffff605d5d7824 */ /* 0x000fca00078e02ff */
[----:B------:R-:W-:-:S14]  /*0e30*/  R2UR UR4, R93 ;  /* 0x000000005d0472ca */ /* 0x000fdc00000e0000 */
[----:B------:R-:W4:Y:S01]  /*0e40*/  LDCU UR4, c[0x0][UR4+0x2b4] ;  /* 0x00005680040477ac */ /* 0x000f220008000800 */
[----:B------:R-:W3:Y:S01]  /*0e50*/  S2UR UR49, SR_CTAID.Y ;  /* 0x00000000003179c3 */ /* 0x000ee20000002600 */
[----:B------:R-:W-:-:S05]  /*0e60*/  CS2R.32 R93, SR_CgaSize ;  /* 0x00000000005d7805 */ /* 0x000fca0000008a00 */
[----:B------:R-:W-:-:S05]  /*0e70*/  IMAD R93, R93, -0xa0, RZ ;  /* 0xffffff605d5d7824 */ /* 0x000fca00078e02ff */
[----:B------:R-:W-:-:S14]  /*0e80*/  R2UR UR7, R93 ;  /* 0x000000005d0772ca */ /* 0x000fdc00000e0000 */
[----:B------:R-:W4:Y:S01]  /*0e90*/  LDCU UR7, c[0x0][UR7+0x2a0] ;  /* 0x00005400070777ac */ /* 0x000f220008000800 */
[----:B------:R-:W-:-:S05]  /*0ea0*/  CS2R.32 R93, SR_CgaSize ;  /* 0x00000000005d7805 */ /* 0x000fca0000008a00 */
[----:B------:R-:W-:-:S05]  /*0eb0*/  IMAD R93, R93, -0xa0, RZ ;  /* 0xffffff605d5d7824 */ /* 0x000fca00078e02ff */
[----:B------:R-:W-:-:S14]  /*0ec0*/  R2UR UR61, R93 ;  /* 0x000000005d3d72ca */ /* 0x000fdc00000e0000 */
[----:B------:R-:W4:Y:S01]  /*0ed0*/  LDCU UR61, c[0x0][UR61+0x2a4] ;  /* 0x000054803d3d77ac */ /* 0x000f220008000800 */
[----:B------:R-:W4:Y:S01]  /*0ee0*/  LDCU UR21, c[0x0][0xb24] ;  /* 0x00016480ff1577ac */ /* 0x000f220008000800 */
[----:B------:R-:W4:Y:S01]  /*0ef0*/  LDCU UR41, c[0x0][0xb24] ;  /* 0x00016480ff2977ac */ /* 0x000f220008000800 */
[----:B-1----:R-:W-:Y:S01]  /*0f00*/  I2FP.F32.U32 R3, UR48 ;  /* 0x0000003000037c45 */ /* 0x002fe20008201000 */
[----:B------:R-:W1:Y:S04]  /*0f10*/  LDCU UR23, c[0x0][0xb30] ;  /* 0x00016600ff1777ac */ /* 0x000e680008000800 */
[----:B--2---:R-:W-:Y:S01]  /*0f20*/  FMUL R3, R3, UR5 ;  /* 0x0000000503037c20 */ /* 0x004fe20008400000 */
[----:B---3--:R-:W-:-:S05]  /*0f30*/  I2FP.F32.U32 R2, UR49 ;  /* 0x0000003100027c45 */ /* 0x008fca0008201000 */
[----:B------:R-:W2:Y:S01]  /*0f40*/  F2I.U32.TRUNC.NTZ R3, R3 ;  /* 0x0000000300037305 */ /* 0x000ea2000020f000 */
[----:B----4-:R-:W-:Y:S01]  /*0f50*/  FMUL R2, R2, UR4 ;  /* 0x0000000402027c20 */ /* 0x010fe20008400000 */
[----:B------:R-:W-:-:S04]  /*0f60*/  ULOP3.LUT UR4, UR51, 0x1, URZ, 0xc0, !UPT ;  /* 0x0000000133047892 */ /* 0x000fc8000f8ec0ff */
[----:B------:R-:W-:Y:S02]  /*0f70*/  UISETP.NE.U32.AND UP0, UPT, UR4, 0x1, UPT ;  /* 0x000000010400788c */ /* 0x000fe4000bf05070 */
[----:B------:R-:W3:Y:S02]  /*0f80*/  F2I.U32.TRUNC.NTZ R2, R2 ;  /* 0x0000000200027305 */ /* 0x000ee4000020f000 */
[----:B------:R-:W-:Y:S01]  /*0f90*/  USEL UR4, URZ, 0x1400, UP0 ;  /* 0x00001400ff047887 */ /* 0x000fe20008000000 */
[----:B--2---:R-:W-:Y:S02]  /*0fa0*/  R2UR UR6, R3 ;  /* 0x00000000030672ca */ /* 0x004fe400000e0000 */
[----:B---3--:R-:W-:Y:S02]  /*0fb0*/  R2UR UR5, R2 ;  /* 0x00000000020572ca */ /* 0x008fe400000e0000 */
[----:B------:R-:W-:-:S09]  /*0fc0*/  PRMT R2, RZ, 0x7610, R2 ;  /* 0x00007610ff027816 */ /* 0x000fd20000000002 */
[----:B------:R-:W-:-:S04]  /*0fd0*/  UIADD3 UR6, UPT, UPT, -UR6, URZ, URZ ;  /* 0x000000ff06067290 */ /* 0x000fc8000fffe1ff */
[----:B------:R-:W-:Y:S02]  /*0fe0*/  UIMAD UR6, UR7, UR6, UR48 ;  /* 0x00000006070672a4 */ /* 0x000fe4000f8e0230 */
[----:B------:R-:W-:-:S04]  /*0ff0*/  UIADD3 UR5, UPT, UPT, -UR5, URZ, URZ ;  /* 0x000000ff05057290 */ /* 0x000fc8000fffe1ff */
[----:B------:R-:W-:Y:S01]  /*1000*/  IMAD.U32 R93, RZ, RZ, UR6 ;  /* 0x00000006ff5d7e24 */ /* 0x000fe2000f8e00ff */
[----:B------:R-:W-:Y:S01]  /*1010*/  UIMAD UR61, UR61, UR5, UR49 ;  /* 0x000000053d3d72a4 */ /* 0x000fe2000f8e0231 */
[----:B-1----:R-:W-:Y:S11]  /*1020*/  BRA.U UP4, `(.L_x_17) ;  /* 0x0000000104287547 */ /* 0x002ff6000b800000 */
[----:B------:R-:W-:Y:S01]  /*1030*/  R2UR UR7, R93 ;  /* 0x000000005d0772ca */ /* 0x000fe200000e0000 */
[----:B------:R-:W-:-:S12]  /*1040*/  UISETP.NE.AND UP0, UPT, UR61, URZ, UPT ;  /* 0x000000ff3d00728c */ /* 0x000fd8000bf05270 */
[----:B------:R-:W-:-:S04]  /*1050*/  UISETP.EQ.OR UP0, UPT, UR7, URZ, !UP0 ;  /* 0x000000ff0700728c */ /* 0x000fc8000c702670 */
[----:B------:R-:W-:Y:S02]  /*1060*/  USEL UR6, URZ, 0x1, !UP0 ;  /* 0x00000001ff067887 */ /* 0x000fe4000c000000 */
[----:B------:R-:W-:-:S04]  /*1070*/  UISETP.NE.AND UP0, UPT, UR61, URZ, UPT ;  /* 0x000000ff3d00728c */ /* 0x000fc8000bf05270 */
[----:B------:R-:W-:Y:S02]  /*1080*/  USEL UR5, URZ, 0x2, UP0 ;  /* 0x00000002ff057887 */ /* 0x000fe40008000000 */
[----:B------:R-:W-:-:S04]  /*1090*/  UISETP.NE.AND UP0, UPT, UR7, 0x1, UPT ;  /* 0x000000010700788c */ /* 0x000fc8000bf05270 */
[----:B------:R-:W-:-:S04]  /*10a0*/  USEL UR5, UR5, 0x2, UP0 ;  /* 0x0000000205057887 */ /* 0x000fc80008000000 */
[----:B------:R-:W-:-:S06]  /*10b0*/  UIADD3 UR5, UPT, UPT, UR6, UR5, URZ ;  /* 0x0000000506057290 */ /* 0x000fcc000fffe0ff */
[----:B------:R-:W-:-:S07]  /*10c0*/  MOV R2, UR5 ;  /* 0x0000000500027c02 */ /* 0x000fce0008000f00 */
.L_x_17:
[----:B------:R-:W1:Y:S01]  /*10d0*/  S2UR UR36, SR_CTAID.Z ;  /* 0x00000000002479c3 */ /* 0x000e620000002700 */
[----:B------:R-:W-:-:S09]  /*10e0*/  UISETP.GE.AND UP0, UPT, UR21, 0x1, UPT ;  /* 0x000000011500788c */ /* 0x000fd2000bf06270 */
[----:B------:R-:W-:Y:S05]  /*10f0*/  BRA.U !UP0, `(.L_x_18) ;  /* 0x0000000108d07547 */ /* 0x000fea000b800000 */
[----:B------:R-:W2:Y:S01]  /*1100*/  LDCU.128 UR12, c[0x0][0xb10] ;  /* 0x00016200ff0c77ac */ /* 0x000ea20008000c00 */
[----:B------:R-:W3:Y:S01]  /*1110*/  LDCU UR22, c[0x0][0xb0c] ;  /* 0x00016180ff1677ac */ /* 0x000ee20008000800 */
[----:B------:R-:W4:Y:S01]  /*1120*/  LDCU UR7, c[0x0][0x370] ;  /* 0x00006e00ff0777ac */ /* 0x000f220008000800 */
[----:B------:R-:W1:Y:S01]  /*1130*/  LDCU UR8, c[0x0][0x374] ;  /* 0x00006e80ff0877ac */ /* 0x000e620008000800 */
[----:B------:R-:W1:Y:S01]  /*1140*/  LDCU UR9, c[0x0][0xb20] ;  /* 0x00016400ff0977ac */ /* 0x000e620008000800 */
[----:B--2---:R-:W-:Y:S02]  /*1150*/  UIMAD.WIDE.U32 UR10, UR48, UR12, URZ ;  /* 0x0000000c300a72a5 */ /* 0x004fe4000f8e00ff */
[----:B---3--:R-:W-:Y:S02]  /*1160*/  UISETP.NE.AND UP0, UPT, UR22, 0x1, UPT ;  /* 0x000000011600788c */ /* 0x008fe4000bf05270 */
[----:B------:R-:W-:Y:S02]  /*1170*/  UIMAD.WIDE.U32 UR16, UR49, UR15, URZ ;  /* 0x0000000f311072a5 */ /* 0x000fe4000f8e00ff */
[----:B----4-:R-:W-:Y:S01]  /*1180*/  UIMAD.WIDE.U32 UR18, UR7, UR12, URZ ;  /* 0x0000000c071272a5 */ /* 0x010fe2000f8e00ff */
[----:B------:R-:W-:Y:S01]  /*1190*/  UMOV UR6, UR11 ;  /* 0x0000000b00067c82 */ /* 0x000fe20008000000 */
[----:B------:R-:W-:-:S02]  /*11a0*/  UISETP.NE.AND UP1, UPT, UR21, 0x1, UPT ;  /* 0x000000011500788c */ /* 0x000fc4000bf25270 */
[----:B------:R-:W-:Y:S01]  /*11b0*/  USHF.R.U32.HI UR6, URZ, UR13, UR6 ;  /* 0x0000000dff067299 */ /* 0x000fe20008011606 */
[----:B------:R-:W2:Y:S02]  /*11c0*/  LDCU.64 UR10, c[0x0][0xb28] ;  /* 0x00016500ff0a77ac */ /* 0x000ea40008000a00 */
[----:B------:R-:W-:Y:S01]  /*11d0*/  UMOV UR18, UR19 ;  /* 0x0000001300127c82 */ /* 0x000fe20008000000 */
[----:B------:R-:W-:Y:S02]  /*11e0*/  USEL UR6, UR48, UR6, !UP0 ;  /* 0x0000000630067287 */ /* 0x000fe4000c000000 */
[----:B------:R-:W-:Y:S02]  /*11f0*/  @UP0 USHF.R.U32.HI UR7, URZ, UR13, UR18 ;  /* 0x0000000dff070299 */ /* 0x000fe40008011612 */
[----:B------:R-:W-:Y:S02]  /*1200*/  UISETP.NE.AND UP0, UPT, UR14, 0x1, UPT ;  /* 0x000000010e00788c */ /* 0x000fe4000bf05270 */
[----:B-1----:R-:W-:Y:S01]  /*1210*/  UIMAD.WIDE.U32 UR12, UR8, UR15, URZ ;  /* 0x0000000f080c72a5 */ /* 0x002fe2000f8e00ff */
[----:B------:R-:W-:-:S02]  /*1220*/  UMOV UR5, UR17 ;  /* 0x0000001100057c82 */ /* 0x000fc40008000000 */
[----:B------:R-:W-:-:S04]  /*1230*/  USHF.R.U32.HI UR5, URZ, UR9, UR5 ;  /* 0x00000009ff057299 */ /* 0x000fc80008011605 */
[----:B------:R-:W-:Y:S01]  /*1240*/  UMOV UR12, UR13 ;  /* 0x0000000d000c7c82 */ /* 0x000fe20008000000 */
[----:B--2---:R-:W-:Y:S02]  /*1250*/  UIMAD.WIDE.U32 UR16, UR7, UR10, URZ ;  /* 0x0000000a071072a5 */ /* 0x004fe4000f8e00ff */
[----:B------:R-:W-:Y:S02]  /*1260*/  @UP0 USHF.R.U32.HI UR8, URZ, UR9, UR12 ;  /* 0x00000009ff080299 */ /* 0x000fe4000801160c */
[----:B------:R-:W-:Y:S02]  /*1270*/  USEL UR5, UR49, UR5, !UP0 ;  /* 0x0000000531057287 */ /* 0x000fe4000c000000 */
[----:B------:R-:W-:Y:S01]  /*1280*/  UIMAD.WIDE.U32 UR12, UR8, UR10, URZ ;  /* 0x0000000a080c72a5 */ /* 0x000fe2000f8e00ff */
[----:B------:R-:W-:Y:S02]  /*1290*/  UMOV UR16, UR17 ;  /* 0x0000001100107c82 */ /* 0x000fe40008000000 */
[----:B------:R-:W-:-:S04]  /*12a0*/  @UP1 USHF.R.U32.HI UR7, URZ, UR11, UR16 ;  /* 0x0000000bff071299 */ /* 0x000fc80008011610 */
[----:B------:R-:W-:Y:S01]  /*12b0*/  UMOV UR12, UR13 ;  /* 0x0000000d000c7c82 */ /* 0x000fe20008000000 */
[----:B------:R-:W-:Y:S02]  /*12c0*/  UIMAD UR9, UR7, UR21, URZ ;  /* 0x00000015070972a4 */ /* 0x000fe4000f8e02ff */
[----:B------:R-:W-:Y:S02]  /*12d0*/  @UP1 USHF.R.U32.HI UR8, URZ, UR11, UR12 ;  /* 0x0000000bff081299 */ /* 0x000fe4000801160c */
[----:B------:R-:W-:Y:S02]  /*12e0*/  UIMAD.WIDE.U32 UR12, UR5, UR10, URZ ;  /* 0x0000000a050c72a5 */ /* 0x000fe4000f8e00ff */
[----:B------:R-:W-:Y:S02]  /*12f0*/  UIMAD UR8, UR8, UR21, URZ ;  /* 0x00000015080872a4 */ /* 0x000fe4000f8e02ff */
[----:B------:R-:W-:Y:S02]  /*1300*/  UIADD3 UR12, UPT, UPT, -UR6, URZ, URZ ;  /* 0x000000ff060c7290 */ /* 0x000fe4000fffe1ff */
[----:B------:R-:W-:-:S02]  /*1310*/  UISETP.GE.AND UP0, UPT, UR5, UR8, UPT ;  /* 0x000000080500728c */ /* 0x000fc4000bf06270 */
[----:B------:R-:W-:Y:S02]  /*1320*/  UIMAD UR48, UR22, UR12, UR48 ;  /* 0x0000000c163072a4 */ /* 0x000fe4000f8e0230 */
[----:B------:R-:W-:Y:S02]  /*1330*/  UISETP.GE.OR UP0, UPT, UR6, UR9, UP0 ;  /* 0x000000090600728c */ /* 0x000fe40008706670 */
[----:B------:R-:W-:-:S03]  /*1340*/  UIMAD.WIDE.U32 UR8, UR6, UR10, URZ ;  /* 0x0000000a060872a5 */ /* 0x000fc6000f8e00ff */
[----:B------:R-:W-:Y:S02]  /*1350*/  UMOV UR10, UR13 ;  /* 0x0000000d000a7c82 */ /* 0x000fe40008000000 */
[----:B------:R-:W-:-:S04]  /*1360*/  USHF.R.U32.HI UR10, URZ, UR11, UR10 ;  /* 0x0000000bff0a7299 */ /* 0x000fc8000801160a */
[----:B------:R-:W-:Y:S02]  /*1370*/  USEL UR8, UR5, UR10, !UP1 ;  /* 0x0000000a05087287 */ /* 0x000fe4000c800000 */
[----:B------:R-:W-:Y:S02]  /*1380*/  @!UP0 USHF.R.U32.HI UR9, URZ, UR11, UR9 ;  /* 0x0000000bff098299 */ /* 0x000fe40008011609 */
[----:B------:R-:W-:Y:S02]  /*1390*/  UIADD3 UR10, UPT, UPT, -UR8, URZ, URZ ;  /* 0x000000ff080a7290 */ /* 0x000fe4000fffe1ff */
[----:B------:R-:W-:Y:S02]  /*13a0*/  @!UP0 USEL UR9, UR6, UR9, !UP1 ;  /* 0x0000000906098287 */ /* 0x000fe4000c800000 */
[----:B------:R-:W-:Y:S02]  /*13b0*/  UIMAD UR10, UR21, UR10, UR5 ;  /* 0x0000000a150a72a4 */ /* 0x000fe4000f8e0205 */
[----:B------:R-:W-:-:S02]  /*13c0*/  UIADD3 UR11, UPT, UPT, -UR5, URZ, URZ ;  /* 0x000000ff050b7290 */ /* 0x000fc4000fffe1ff */
[----:B------:R-:W-:Y:S02]  /*13d0*/  @!UP0 UIMAD UR7, UR10, UR7, UR9 ;  /* 0x000000070a0782a4 */ /* 0x000fe4000f8e0209 */
[----:B------:R-:W-:Y:S02]  /*13e0*/  @!UP0 UIADD3 UR8, UPT, UPT, UR8, -UR9, URZ ;  /* 0x8000000908088290 */ /* 0x000fe4000fffe0ff */
[----:B------:R-:W-:Y:S02]  /*13f0*/  UIMAD UR11, UR14, UR11, UR49 ;  /* 0x0000000b0e0b72a4 */ /* 0x000fe4000f8e0231 */
[----:B------:R-:W-:-:S03]  /*1400*/  @!UP0 UIMAD UR5, UR8, UR21, UR6 ;  /* 0x00000015080582a4 */ /* 0x000fc6000f8e0206 */
[----:B------:R-:W-:Y:S01]  /*1410*/  @!UP0 UMOV UR6, UR7 ;  /* 0x0000000700068c82 */ /* 0x000fe20008000000 */
[----:B------:R-:W-:Y:S02]  /*1420*/  UIMAD UR49, UR5, UR14, UR11 ;  /* 0x0000000e053172a4 */ /* 0x000fe4000f8e020b */
[----:B------:R-:W-:-:S12]  /*1430*/  UIMAD UR48, UR6, UR22, UR48 ;  /* 0x00000016063072a4 */ /* 0x000fd8000f8e0230 */
.L_x_18:
[----:B------:R-:W-:-:S09]  /*1440*/  UISETP.NE.AND UP0, UPT, UR23, 0x1, UPT ;  /* 0x000000011700788c */ /* 0x000fd2000bf05270 */
[----:B------:R-:W-:Y:S05]  /*1450*/  BRA.U UP0, `(.L_x_19) ;  /* 0x0000000100447547 */ /* 0x000fea000b800000 */
[----:B------:R-:W2:Y:S01]  /*1460*/  LDCU.128 UR12, c[0x0][0xb10] ;  /* 0x00016200ff0c77ac */ /* 0x000ea20008000c00 */
[----:B------:R-:W3:Y:S01]  /*1470*/  LDCU UR10, c[0x0][0xb0c] ;  /* 0x00016180ff0a77ac */ /* 0x000ee20008000800 */
[----:B------:R-:W4:Y:S01]  /*1480*/  LDCU UR11, c[0x0][0xb20] ;  /* 0x00016400ff0b77ac */ /* 0x000f220008000800 */
[----:B--2---:R-:W-:Y:S02]  /*1490*/  UIMAD.WIDE.U32 UR6, UR48, UR12, URZ ;  /* 0x0000000c300672a5 */ /* 0x004fe4000f8e00ff */
[----:B------:R-:W-:Y:S02]  /*14a0*/  UIMAD.WIDE.U32 UR8, UR49, UR15, URZ ;  /* 0x0000000f310872a5 */ /* 0x000fe4000f8e00ff */
[----:B---3--:R-:W-:-:S03]  /*14b0*/  UISETP.NE.AND UP0, UPT, UR10, 0x1, UPT ;  /* 0x000000010a00788c */ /* 0x008fc6000bf05270 */
[----:B------:R-:W-:Y:S02]  /*14c0*/  UMOV UR6, UR7 ;  /* 0x0000000700067c82 */ /* 0x000fe40008000000 */
[----:B------:R-:W-:Y:S01]  /*14d0*/  USHF.R.U32.HI UR6, URZ, UR13, UR6 ;  /* 0x0000000dff067299 */ /* 0x000fe20008011606 */
[----:B------:R-:W-:-:S03]  /*14e0*/  UMOV UR5, UR9 ;  /* 0x0000000900057c82 */ /* 0x000fc60008000000 */
[----:B------:R-:W-:Y:S02]  /*14f0*/  USEL UR6, UR48, UR6, !UP0 ;  /* 0x0000000630067287 */ /* 0x000fe4000c000000 */
[----:B------:R-:W-:Y:S02]  /*1500*/  UISETP.NE.AND UP0, UPT, UR14, 0x1, UPT ;  /* 0x000000010e00788c */ /* 0x000fe4000bf05270 */
[----:B----4-:R-:W-:-:S04]  /*1510*/  USHF.R.U32.HI UR5, URZ, UR11, UR5 ;  /* 0x0000000bff057299 */ /* 0x010fc80008011605 */
[----:B------:R-:W-:-:S04]  /*1520*/  USEL UR5, UR49, UR5, !UP0 ;  /* 0x0000000531057287 */ /* 0x000fc8000c000000 */
[----:B------:R-:W-:Y:S02]  /*1530*/  UIADD3 UR7, UPT, UPT, UR6, -UR5, URZ ;  /* 0x8000000506077290 */ /* 0x000fe4000fffe0ff */
[----:B------:R-:W-:Y:S02]  /*1540*/  UIADD3 UR5, UPT, UPT, -UR6, UR5, URZ ;  /* 0x0000000506057290 */ /* 0x000fe4000fffe1ff */
[----:B------:R-:W-:Y:S02]  /*1550*/  UIMAD UR49, UR7, UR14, UR49 ;  /* 0x0000000e073172a4 */ /* 0x000fe4000f8e0231 */
[----:B------:R-:W-:-:S12]  /*1560*/  UIMAD UR48, UR5, UR10, UR48 ;  /* 0x0000000a053072a4 */ /* 0x000fd8000f8e0230 */
.L_x_19:
[----:B------:R-:W-:Y:S01]  /*1570*/  UISETP.NE.AND UP0, UPT, UR20, 0x2, UPT ;  /* 0x000000021400788c */ /* 0x000fe2000bf05270 */
[----:B------:R-:W-:Y:S09]  /*1580*/  BRA.U !UP6, `(.L_x_20) ;  /* 0x000000010e0c7547 */ /* 0x000ff2000b800000 */
[----:B------:R-:W-:Y:S01]  /*1590*/  UCGABAR_WAIT ;  /* 0x0000000000007dc7 */ /* 0x000fe20008000000 */
[----:B------:R-:W-:Y:S01]  /*15a0*/  CCTL.IVALL ;  /* 0x00000000ff00798f */ /* 0x000fe20002000000 */
[----:B------:R-:W-:Y:S05]  /*15b0*/  BRA `(.L_x_21) ;  /* 0x0000000000047947 */ /* 0x000fea0003800000 */
.L_x_20:
[----:B------:R-:W-:Y:S06]  /*15c0*/  BAR.SYNC.DEFER_BLOCKING 0x0 ;  /* 0x0000000000007b1d */ /* 0x000fec0000010000 */
.L_x_21:
[----:B------:R-:W-:Y:S05]  /*15d0*/  BRA.U UP0, `(.L_x_22) ;  /* 0x00000015006c7547 */ /* 0x000fea000b800000 */
[----:B------:R-:W2:Y:S01]  /*15e0*/  LDCU UR7, c[0x0][0x38c] ;  /* 0x00007180ff0777ac */ /* 0x000ea20008000800 */
[----:B------:R-:W-:Y:S01]  /*15f0*/  PLOP3.LUT P1, PT, PT, PT, UP3, 0x80, 0x8 ;  /* 0x000000000008781c */ /* 0x000fe20003f2f038 */
[----:B------:R-:W-:Y:S01]  /*1600*/  IMAD.MOV.U32 R12, RZ, RZ, 0x1 ;  /* 0x00000001ff0c7424 */ /* 0x000fe200078e00ff */
[----:B------:R-:W-:Y:S01]  /*1610*/  ISETP.EQ.OR P2, PT, R0, RZ, P3 ;  /* 0x000000ff0000720c */ /* 0x000fe20001f42670 */
[----:B------:R-:W-:Y:S01]  /*1620*/  UISETP.NE.AND UP1, UPT, UR20, URZ, UPT ;  /* 0x000000ff1400728c */ /* 0x000fe2000bf25270 */
[----:B------:R-:W-:Y:S01]  /*1630*/  PLOP3.LUT P1, PT, P1, PT, PT, 0x8, 0x80 ;  /* 0x000000000080781c */ /* 0x000fe20000f2e170 */
[----:B------:R-:W-:Y:S01]  /*1640*/  USEL UR31, URZ, 0x1, UP5 ;  /* 0x00000001ff1f7887 */ /* 0x000fe2000a800000 */
[----:B------:R-:W-:Y:S01]  /*1650*/  CS2R R10, SRZ ;  /* 0x00000000000a7805 */ /* 0x000fe2000001ff00 */
[----:B------:R-:W-:Y:S01]  /*1660*/  IMAD.MOV.U32 R9, RZ, RZ, RZ ;  /* 0x000000ffff097224 */ /* 0x000fe200078e00ff */
[----:B------:R-:W3:Y:S01]  /*1670*/  LDCU UR46, c[0x0][0x370] ;  /* 0x00006e00ff2e77ac */ /* 0x000ee20008000800 */
[----:B------:R-:W-:Y:S01]  /*1680*/  IMAD.MOV.U32 R8, RZ, RZ, 0x1 ;  /* 0x00000001ff087424 */ /* 0x000fe200078e00ff */
[----:B------:R-:W4:Y:S01]  /*1690*/  LDCU.64 UR42, c[0x0][0x348] ;  /* 0x00006900ff2a77ac */ /* 0x000f220008000a00 */
[----:B------:R-:W-:-:S02]  /*16a0*/  USHF.R.U32.HI UR53, URZ, 0x7, UR4 ;  /* 0x00000007ff357899 */ /* 0x000fc40008011604 */
[----:B--2---:R-:W-:Y:S02]  /*16b0*/  UIADD3 UR6, UPT, UPT, UR7, 0xff, URZ ;  /* 0x000000ff07067890 */ /* 0x004fe4000fffe0ff */
[----:B------:R-:W-:Y:S02]  /*16c0*/  UIADD3 UR54, UPT, UPT, UR7, 0x1fe, URZ ;  /* 0x000001fe07367890 */ /* 0x000fe4000fffe0ff */
[----:B------:R-:W-:Y:S01]  /*16d0*/  USHF.R.S32.HI UR5, URZ, 0x1f, UR6 ;  /* 0x0000001fff057899 */ /* 0x000fe20008011406 */
[----:B------:R-:W2:Y:S03]  /*16e0*/  LDCU UR45, c[0x0][0x374] ;  /* 0x00006e80ff2d77ac */ /* 0x000ea60008000800 */
[----:B------:R-:W-:Y:S02]  /*16f0*/  ULEA.HI UR5, UR5, UR6, URZ, 0x8 ;  /* 0x0000000605057291 */ /* 0x000fe4000f8f40ff */
[----:B------:R-:W-:-:S02]  /*1700*/  USEL UR31, UR31, 0x2, UP1 ;  /* 0x000000021f1f7887 */ /* 0x000fc40008800000 */
[----:B------:R-:W-:Y:S02]  /*1710*/  USHF.R.S32.HI UR50, URZ, 0x8, UR5 ;  /* 0x00000008ff327899 */ /* 0x000fe40008011405 */
[----:B------:R-:W-:Y:S02]  /*1720*/  UIADD3 UR5, UPT, UPT, UR7, -0x1, URZ ;  /* 0xffffffff07057890 */ /* 0x000fe4000fffe0ff */
[----:B------:R-:W-:Y:S02]  /*1730*/  UISETP.LT.U32.AND UP0, UPT, UR50, 0x6, UPT ;  /* 0x000000063200788c */ /* 0x000fe4000bf01070 */
[----:B------:R-:W-:Y:S02]  /*1740*/  UISETP.GE.U32.AND UP2, UPT, UR5, -0x1ff, UPT ;  /* 0xfffffe010500788c */ /* 0x000fe4000bf46070 */
[----:B------:R-:W-:Y:S01]  /*1750*/  USEL UR47, UR50, 0x6, UP0 ;  /* 0x00000006322f7887 */ /* 0x000fe20008000000 */
[----:B------:R-:W-:-:S03]  /*1760*/  UMOV UR29, URZ ;  /* 0x000000ff001d7c82 */ /* 0x000fc60008000000 */
[----:B------:R-:W-:Y:S02]  /*1770*/  UIADD3 UR30, UPT, UPT, UR47, -0x1, URZ ;  /* 0xffffffff2f1e7890 */ /* 0x000fe4000fffe0ff */
[----:B------:R-:W-:-:S03]  /*1780*/  UIADD3 UR52, UPT, UPT, UR50, -UR47, URZ ;  /* 0x8000002f32347290 */ /* 0x000fc6000fffe0ff */
[----:B------:R-:W-:-:S04]  /*1790*/  @UP2 UIADD3 UR30, UPT, UPT, UR47, URZ, URZ ;  /* 0x000000ff2f1e2290 */ /* 0x000fc8000fffe0ff */
[----:B--234-:R-:W-:-:S12]  /*17a0*/  UIADD3 UR30, UPT, UPT, UR30, 0x1, URZ ;  /* 0x000000011e1e7890 */ /* 0x01cfd8000fffe0ff */
.L_x_42:
[----:B------:R-:W-:Y:S01]  /*17b0*/  UISETP.NE.AND UP0, UPT, UR51, URZ, UPT ;  /* 0x000000ff3300728c */ /* 0x000fe2000bf05270 */
[----:B------:R-:W2:Y:S08]  /*17c0*/  S2UR UR51, SR_CgaCtaId ;  /* 0x00000000003379c3 */ /* 0x000eb00000008800 */
[----:B-1----:R-:W-:Y:S05]  /*17d0*/  BRA.U UP0, `(.L_x_23) ;  /* 0x0000000100347547 */ /* 0x002fea000b800000 */
[----:B------:R-:W3:Y:S01]  /*17e0*/  S2R R0, SR_CgaCtaId ;  /* 0x0000000000007919 */ /* 0x000ee20000008800 */
[----:B------:R-:W-:Y:S02]  /*17f0*/  MOV R3, 0x400 ;  /* 0x0000040000037802 */ /* 0x000fe40000000f00 */
[----:B------:R-:W-:Y:S02]  /*1800*/  SHF.L.U32 R2, R8, 0x1f, RZ ;  /* 0x0000001f08027819 */ /* 0x000fe400000006ff */
[----:B---3--:R-:W-:-:S05]  /*1810*/  LEA R0, R0, R3, 0x18 ;  /* 0x0000000300007211 */ /* 0x008fca00078ec0ff */
[----:B------:R-:W-:-:S04]  /*1820*/  IMAD R3, R9, 0x8, R0 ;  /* 0x0000000809037824 */ /* 0x000fc800078e0200 */
[----:B------:R-:W3:Y:S02]  /*1830*/  SYNCS.PHASECHK.TRANS64.TRYWAIT P0, [R3+URZ+0xf0], R2 ;  /* 0x0000f002030075a7 */ /* 0x000ee400080011ff */
[----:B---3--:R-:W-:Y:S05]  /*1840*/  @!P0 BRA `(.L_x_24) ;  /* 0x0000005c00648947 */ /* 0x008fea0003800000 */
.L_x_103:
[----:B------:R-:W-:Y:S01]  /*1850*/  VIADD R9, R9, 0x1 ;  /* 0x0000000109097836 */ /* 0x000fe20000000000 */
[----:B------:R3:W-:Y:S04]  /*1860*/  SYNCS.ARRIVE.TRANS64.A1T0 RZ, [R3+URZ+0xe0], RZ ;  /* 0x0000e0ff03ff79a7 */ /* 0x0007e800081000ff */
[----:B------:R-:W-:-:S04]  /*1870*/  ISETP.NE.AND P0, PT, R9, 0x2, PT ;  /* 0x000000020900780c */ /* 0x000fc80003f05270 */
[----:B------:R-:W-:Y:S02]  /*1880*/  SEL R9, R9, RZ, P0 ;  /* 0x000000ff09097207 */ /* 0x000fe40000000000 */
[----:B---3--:R-:W-:-:S04]  /*1890*/  SEL R3, RZ, 0x1, P0 ;  /* 0x00000001ff037807 */ /* 0x008fc80000000000 */
[----:B------:R-:W-:-:S07]  /*18a0*/  LOP3.LUT R8, R8, R3, RZ, 0x3c, !PT ;  /* 0x0000000308087212 */ /* 0x000fce00078e3cff */
.L_x_23:
[----:B------:R-:W-:Y:S01]  /*18b0*/  UMOV UR13, 0x400 ;  /* 0x00000400000d7882 */ /* 0x000fe20000000000 */
[----:B------:R-:W-:Y:S01]  /*18c0*/  SHF.L.U32 R0, R12, 0x1f, RZ ;  /* 0x0000001f0c007819 */ /* 0x000fe200000006ff */
[----:B--2---:R-:W-:Y:S02]  /*18d0*/  ULEA UR13, UR51, UR13, 0x18 ;  /* 0x0000000d330d7291 */ /* 0x004fe4000f8ec0ff */
[----:B------:R-:W-:Y:S02]  /*18e0*/  UISETP.GE.U32.AND UP0, UPT, UR54, 0x1ff, UPT ;  /* 0x000001ff3600788c */ /* 0x000fe4000bf06070 */
[----:B------:R-:W-:Y:S02]  /*18f0*/  ULEA UR5, UR29, UR13, 0x3 ;  /* 0x0000000d1d057291 */ /* 0x000fe4000f8e18ff */
[----:B------:R-:W-:Y:S02]  /*1900*/  USHF.L.U32 UR35, UR48, 0x6, URZ ;  /* 0x0000000630237899 */ /* 0x000fe400080006ff */
[----:B------:R-:W-:Y:S01]  /*1910*/  UIMAD UR19, UR49, 0x50, UR53 ;  /* 0x00000050311378a4 */ /* 0x000fe2000f8e0235 */
[----:B------:R-:W-:-:S04]  /*1920*/  UMOV UR14, URZ ;  /* 0x000000ff000e7c82 */ /* 0x000fc80008000000 */
[----:B------:R2:W3:Y:S01]  /*1930*/  SYNCS.PHASECHK.TRANS64.TRYWAIT P0, [UR5+0x30], R0 ;  /* 0x00003000ff0075a7 */ /* 0x0004e20008001105 */
[----:B------:R-:W-:Y:S06]  /*1940*/  BRA.U !UP0, `(.L_x_25) ;  /* 0x0000000108f07547 */ /* 0x000fec000b800000 */
[----:B------:R-:W-:Y:S01]  /*1950*/  UMOV UR21, URZ ;  /* 0x000000ff00157c82 */ /* 0x000fe20008000000 */
[----:B------:R-:W-:-:S05]  /*1960*/  UMOV UR6, UR29 ;  /* 0x0000001d00067c82 */ /* 0x000fca0008000000 */
.L_x_31:
[----:B------:R-:W-:Y:S01]  /*1970*/  @!P3 MOV R2, 0x9000 ;  /* 0x000090000002b802 */ /* 0x000fe20000000f00 */
[----:B------:R-:W-:Y:S01]  /*1980*/  ULEA UR33, UR6, UR13, 0x3 ;  /* 0x0000000d06217291 */ /* 0x000fe2000f8e18ff */
[----:B-1-3--:R-:W-:Y:S11]  /*1990*/  @P0 BRA `(.L_x_26) ;  /* 0x00000000000c0947 */ /* 0x00aff60003800000 */
[----:B------:R-:W-:Y:S04]  /*19a0*/  SHF.L.U32 R3, R12, 0x1f, RZ ;  /* 0x0000001f0c037819 */ /* 0x000fe800000006ff */
[----:B------:R-:W3:Y:S02]  /*19b0*/  SYNCS.PHASECHK.TRANS64.TRYWAIT P0, [UR33+0x30], R3 ;  /* 0x00003003ff0075a7 */ /* 0x000ee40008001121 */
[----:B---3--:R-:W-:Y:S05]  /*19c0*/  @!P0 BRA `(.L_x_27) ;  /* 0x0000005c00188947 */ /* 0x008fea0003800000 */
.L_x_26:
[----:B------:R3:W-:Y:S01]  /*19d0*/  @!P3 SYNCS.ARRIVE.TRANS64 RZ, [UR33], R2 ;  /* 0x00000002ffffb9a7 */ /* 0x0007e20008000021 */
[----:B------:R-:W-:Y:S04]  /*19e0*/  ULOP3.LUT UR5, UR31, 0x2, URZ, 0xfc, !UPT ;  /* 0x000000021f057892 */ /* 0x000fe8000f8efcff */
[----:B------:R-:W-:Y:S09]  /*19f0*/  UISETP.NE.AND UP0, UPT, UR5, 0x2, UPT ;  /* 0x000000020500788c */ /* 0x000ff2000bf05270 */
[----:B------:R-:W-:Y:S05]  /*1a00*/  BRA.U UP0, `(.L_x_28) ;  /* 0x0000000100047547 */ /* 0x000fea000b800000 */
[----:B-1----:R-:W-:Y:S05]  /*1a10*/  BPT.TRAP 0x1 ;  /* 0x000000040000795c */ /* 0x002fea0000300000 */
.L_x_28:
[----:B------:R-:W-:Y:S04]  /*1a20*/  BSSY.RECONVERGENT B0, `(.L_x_29) ;  /* 0x0000003000007945 */ /* 0x000fe80003800200 */
[----:B------:R-:W-:Y:S05]  /*1a30*/  @P2 BRA `(.L_x_30) ;  /* 0x0000000000042947 */ /* 0x000fea0003800000 */
[----:B-1----:R-:W-:Y:S05]  /*1a40*/  BPT.TRAP 0x1 ;  /* 0x000000040000795c */ /* 0x002fea0000300000 */
.L_x_30:
[----:B-1----:R-:W-:Y:S05]  /*1a50*/  BSYNC.RECONVERGENT B0 ;  /* 0x0000000000007941 */ /* 0x002fea0003800200 */
.L_x_29:
[----:B------:R-:W-:Y:S02]  /*1a60*/  UIADD3 UR5, UPT, UPT, UR6, 0x1, URZ ;  /* 0x0000000106057890 */ /* 0x000fe4000fffe0ff */
[----:B------:R-:W-:Y:S02]  /*1a70*/  UIADD3 UR14, UP1, UPT, UR42, 0x80, URZ ;  /* 0x000000802a0e7890 */ /* 0x000fe4000ff3e0ff */
[----:B------:R-:W-:Y:S02]  /*1a80*/  UISETP.NE.AND UP0, UPT, UR5, 0x6, UPT ;  /* 0x000000060500788c */ /* 0x000fe4000bf05270 */
[----:B------:R-:W-:Y:S02]  /*1a90*/  ULEA UR24, UR6, UR13, 0xe ;  /* 0x0000000d06187291 */ /* 0x000fe4000f8e70ff */
[----:B------:R-:W-:Y:S02]  /*1aa0*/  USEL UR7, URZ, 0x1, UP0 ;  /* 0x00000001ff077887 */ /* 0x000fe40008000000 */
[----:B------:R-:W-:Y:S02]  /*1ab0*/  USEL UR29, UR5, URZ, UP0 ;  /* 0x000000ff051d7287 */ /* 0x000fe40008000000 */
[----:B------:R-:W-:Y:S02]  /*1ac0*/  USHF.L.U32 UR34, UR21, 0x8, URZ ;  /* 0x0000000815227899 */ /* 0x000fe400080006ff */
[----:B------:R-:W-:Y:S01]  /*1ad0*/  ULEA UR5, UR29, UR13, 0x3 ;  /* 0x0000000d1d057291 */ /* 0x000fe2000f8e18ff */
[----:B------:R-:W-:Y:S01]  /*1ae0*/  LOP3.LUT R12, R12, UR7, RZ, 0x3c, !PT ;  /* 0x000000070c0c7c12 */ /* 0x000fe2000f8e3cff */
[----:B------:R-:W-:Y:S02]  /*1af0*/  UIADD3.X UR15, UPT, UPT, URZ, UR43, URZ, UP1, !UPT ;  /* 0x0000002bff0f7290 */ /* 0x000fe40008ffe4ff */
[----:B------:R-:W-:Y:S01]  /*1b00*/  UIADD3 UR32, UPT, UPT, UR24, 0x2a00, URZ ;  /* 0x00002a0018207890 */ /* 0x000fe2000fffe0ff */
[----:B--2---:R-:W-:Y:S01]  /*1b10*/  SHF.L.U32 R0, R12, 0x1f, RZ ;  /* 0x0000001f0c007819 */ /* 0x004fe200000006ff */
[----:B------:R-:W-:Y:S02]  /*1b20*/  UIADD3 UR26, UPT, UPT, UR34, 0x80, URZ ;  /* 0x00000080221a7890 */ /* 0x000fe4000fffe0ff */
[----:B------:R-:W-:Y:S01]  /*1b30*/  UIADD3 UR24, UPT, UPT, UR24, 0x4a00, URZ ;  /* 0x00004a0018187890 */ /* 0x000fe2000fffe0ff */
[----:B------:R4:W1:Y:S01]  /*1b40*/  SYNCS.PHASECHK.TRANS64.TRYWAIT P0, [UR5+0x30], R0 ;  /* 0x00003000ff0075a7 */ /* 0x0008620008001105 */
[----:B------:R-:W-:Y:S01]  /*1b50*/  UIMAD UR5, UR6, 0x5000, UR4 ;  /* 0x00005000060578a4 */ /* 0x000fe2000f8e0204 */
[----:B------:R-:W-:Y:S02]  /*1b60*/  UMOV UR7, 0x10000000 ;  /* 0x1000000000077882 */ /* 0x000fe40000000000 */
[----:B------:R-:W-:Y:S01]  /*1b70*/  UMOV UR6, 0x0 ;  /* 0x0000000000067882 */ /* 0x000fe20000000000 */
[----:B------:R-:W-:Y:S01]  /*1b80*/  UIADD3 UR22, UP0, UPT, UR42, 0x180, URZ ;  /* 0x000001802a167890 */ /* 0x000fe2000ff1e0ff */
[----:B------:R-:W-:Y:S01]  /*1b90*/  UTMALDG.3D [UR32], [UR14], desc[UR6] ;  /* 0x000006200e0075b4 */ /* 0x000fe20008011000 */
[----:B------:R-:W-:Y:S01]  /*1ba0*/  UIADD3 UR5, UPT, UPT, UR13, UR5, URZ ;  /* 0x000000050d057290 */ /* 0x000fe2000fffe0ff */
[----:B------:R-:W-:Y:S01]  /*1bb0*/  UMOV UR25, UR33 ;  /* 0x0000002100197c82 */ /* 0x000fe20008000000 */
[----:B------:R-:W-:Y:S01]  /*1bc0*/  UMOV UR27, UR35 ;  /* 0x00000023001b7c82 */ /* 0x000fe20008000000 */
[----:B------:R-:W-:Y:S01]  /*1bd0*/  UMOV UR28, UR36 ;  /* 0x00000024001c7c82 */ /* 0x000fe20008000000 */
[----:B------:R-:W-:Y:S01]  /*1be0*/  UIADD3.X UR23, UPT, UPT, URZ, UR43, URZ, UP0, !UPT ;  /* 0x0000002bff177290 */ /* 0x000fe200087fe4ff */
[----:B------:R2:W-:Y:S01]  /*1bf0*/  UTMALDG.3D [UR24], [UR14], desc[UR6] ;  /* 0x000006180e0075b4 */ /* 0x0005e20008011000 */
[----:B------:R-:W-:Y:S02]  /*1c00*/  UIADD3 UR16, UPT, UPT, UR5, 0x1aa00, URZ ;  /* 0x0001aa0005107890 */ /* 0x000fe4000fffe0ff */
[----:B------:R-:W-:Y:S01]  /*1c10*/  UIADD3 UR8, UPT, UPT, UR5, 0x1d200, URZ ;  /* 0x0001d20005087890 */ /* 0x000fe2000fffe0ff */
[----:B------:R-:W-:Y:S01]  /*1c20*/  UMOV UR37, 0x30000 ;  /* 0x0003000000257882 */ /* 0x000fe20000000000 */
[----:B------:R-:W-:Y:S01]  /*1c30*/  UMOV UR17, UR33 ;  /* 0x0000002100117c82 */ /* 0x000fe20008000000 */
[----:B------:R-:W-:Y:S01]  /*1c40*/  UMOV UR20, UR36 ;  /* 0x0000002400147c82 */ /* 0x000fe20008000000 */
[----:B------:R-:W-:Y:S01]  /*1c50*/  UMOV UR18, UR34 ;  /* 0x0000002200127c82 */ /* 0x000fe20008000000 */
[----:B------:R-:W-:Y:S02]  /*1c60*/  UMOV UR11, UR19 ;  /* 0x00000013000b7c82 */ /* 0x000fe40008000000 */
[----:B------:R-:W-:Y:S01]  /*1c70*/  UTMALDG.3D.MULTICAST [UR16], [UR22], UR37, desc[UR6] ;  /* 0x00000610160073b4 */ /* 0x000fe20008011825 */
[----:B------:R-:W-:Y:S01]  /*1c80*/  UIADD3 UR21, UPT, UPT, UR21, 0x1, URZ ;  /* 0x0000000115157890 */ /* 0x000fe2000fffe0ff */
[----:B------:R-:W-:Y:S01]  /*1c90*/  UMOV UR12, UR36 ;  /* 0x00000024000c7c82 */ /* 0x000fe20008000000 */
[----:B------:R-:W-:Y:S01]  /*1ca0*/  UMOV UR9, UR33 ;  /* 0x0000002100097c82 */ /* 0x000fe20008000000 */
[----:B------:R-:W-:Y:S01]  /*1cb0*/  UMOV UR10, UR26 ;  /* 0x0000001a000a7c82 */ /* 0x000fe20008000000 */
[----:B------:R-:W-:Y:S01]  /*1cc0*/  UISETP.NE.AND UP0, UPT, UR21, UR30, UPT ;  /* 0x0000001e1500728c */ /* 0x000fe2000bf05270 */
[----:B------:R3:W-:Y:S01]  /*1cd0*/  UTMALDG.3D.MULTICAST [UR8], [UR22], UR37, desc[UR6] ;  /* 0x00000608160073b4 */ /* 0x0007e20008011825 */
[----:B--2---:R-:W-:Y:S01]  /*1ce0*/  UMOV UR14, UR30 ;  /* 0x0000001e000e7c82 */ /* 0x004fe20008000000 */
[----:B---3--:R-:W-:Y:S06]  /*1cf0*/  UMOV UR6, UR29 ;  /* 0x0000001d00067c82 */ /* 0x008fec0008000000 */
[----:B----4-:R-:W-:Y:S05]  /*1d00*/  BRA.U UP0, `(.L_x_31) ;  /* 0xfffffffd00187547 */ /* 0x010fea000b83ffff */
.L_x_25:
[----:B------:R-:W-:Y:S01]  /*1d10*/  ULEA UR5, UR29, UR13, 0x3 ;  /* 0x0000000d1d057291 */ /* 0x000fe2000f8e18ff */
[----:B--2---:R-:W-:Y:S01]  /*1d20*/  SHF.L.U32 R0, R12, 0x1f, RZ ;  /* 0x0000001f0c007819 */ /* 0x004fe200000006ff */
[----:B------:R-:W-:Y:S01]  /*1d30*/  @!P1 SYNCS.ARRIVE.TRANS64.A1T0 RZ, [UR13+0x78], RZ ;  /* 0x000078ffffff99a7 */ /* 0x000fe2000810000d */
[----:B------:R-:W-:-:S06]  /*1d40*/  UISETP.GT.AND UP0, UPT, UR50, UR47, UPT ;  /* 0x0000002f3200728c */ /* 0x000fcc000bf04270 */
[----:B-1-3--:R1:W2:Y:S03]  /*1d50*/  SYNCS.PHASECHK.TRANS64.TRYWAIT P0, [UR5+0x30], R0 ;  /* 0x00003000ff0075a7 */ /* 0x00a2a60008001105 */
[----:B------:R-:W-:Y:S05]  /*1d60*/  BRA.U !UP0, `(.L_x_32) ;  /* 0x0000000108ec7547 */ /* 0x000fea000b800000 */
[----:B------:R-:W-:Y:S01]  /*1d70*/  UIADD3 UR15, UPT, UPT, UR52, UR14, URZ ;  /* 0x0000000e340f7290 */ /* 0x000fe2000fffe0ff */
[----:B------:R-:W-:-:S11]  /*1d80*/  UMOV UR6, UR29 ;  /* 0x0000001d00067c82 */ /* 0x000fd60008000000 */
.L_x_38:
[----:B--2---:R-:W-:Y:S01]  /*1d90*/  @!P3 MOV R2, 0x9000 ;  /* 0x000090000002b802 */ /* 0x004fe20000000f00 */
[----:B------:R-:W-:Y:S01]  /*1da0*/  ULEA UR33, UR6, UR13, 0x3 ;  /* 0x0000000d06217291 */ /* 0x000fe2000f8e18ff */
[----:B--2-4-:R-:W-:Y:S11]  /*1db0*/  @P0 BRA `(.L_x_33) ;  /* 0x00000000000c0947 */ /* 0x014ff60003800000 */
[----:B------:R-:W-:Y:S04]  /*1dc0*/  SHF.L.U32 R3, R12, 0x1f, RZ ;  /* 0x0000001f0c037819 */ /* 0x000fe800000006ff */
[----:B------:R-:W2:Y:S02]  /*1dd0*/  SYNCS.PHASECHK.TRANS64.TRYWAIT P0, [UR33+0x30], R3 ;  /* 0x00003003ff0075a7 */ /* 0x000ea40008001121 */
[----:B--2---:R-:W-:Y:S05]  /*1de0*/  @!P0 BRA `(.L_x_34) ;  /* 0x0000005800288947 */ /* 0x004fea0003800000 */
.L_x_33:
[----:B------:R2:W-:Y:S01]  /*1df0*/  @!P3 SYNCS.ARRIVE.TRANS64 RZ, [UR33], R2 ;  /* 0x00000002ffffb9a7 */ /* 0x0005e20008000021 */
[----:B------:R-:W-:Y:S04]  /*1e00*/  ULOP3.LUT UR5, UR31, 0x2, URZ, 0xfc, !UPT ;  /* 0x000000021f057892 */ /* 0x000fe8000f8efcff */
[----:B------:R-:W-:Y:S09]  /*1e10*/  UISETP.NE.AND UP0, UPT, UR5, 0x2, UPT ;  /* 0x000000020500788c */ /* 0x000ff2000bf05270 */
[----:B------:R-:W-:Y:S05]  /*1e20*/  BRA.U UP0, `(.L_x_35) ;  /* 0x0000000100047547 */ /* 0x000fea000b800000 */
[----:B------:R-:W-:Y:S05]  /*1e30*/  BPT.TRAP 0x1 ;  /* 0x000000040000795c */ /* 0x000fea0000300000 */
.L_x_35:
[----:B------:R-:W-:Y:S04]  /*1e40*/  BSSY.RECONVERGENT B0, `(.L_x_36) ;  /* 0x0000003000007945 */ /* 0x000fe80003800200 */
[----:B------:R-:W-:Y:S05]  /*1e50*/  @P2 BRA `(.L_x_37) ;  /* 0x0000000000042947 */ /* 0x000fea0003800000 */
[----:B------:R-:W-:Y:S05]  /*1e60*/  BPT.TRAP 0x1 ;  /* 0x000000040000795c */ /* 0x000fea0000300000 */
.L_x_37:
[----:B------:R-:W-:Y:S05]  /*1e70*/  BSYNC.RECONVERGENT B0 ;  /* 0x0000000000007941 */ /* 0x000fea0003800200 */
.L_x_36:
        /* <DEDUP_REMOVED lines=11> */
[----:B-1----:R-:W-:Y:S01]  /*1f30*/  SHF.L.U32 R0, R12, 0x1f, RZ ;  /* 0x0000001f0c007819 */ /* 0x002fe200000006ff */
[----:B------:R-:W-:Y:S02]  /*1f40*/  UIADD3 UR26, UPT, UPT, UR34, 0x80, URZ ;  /* 0x00000080221a7890 */ /* 0x000fe4000fffe0ff */
[----:B------:R-:W-:Y:S01]  /*1f50*/  UIADD3 UR24, UPT, UPT, UR24, 0x4a00, URZ ;  /* 0x00004a0018187890 */ /* 0x000fe2000fffe0ff */
[----:B------:R3:W4:Y:S01]  /*1f60*/  SYNCS.PHASECHK.TRANS64.TRYWAIT P0, [UR5+0x30], R0 ;  /* 0x00003000ff0075a7 */ /* 0x0007220008001105 */
[----:B------:R-:W-:Y:S01]  /*1f70*/  UMOV UR38, 0x0 ;  /* 0x0000000000267882 */ /* 0x000fe20000000000 */
[----:B------:R-:W-:Y:S01]  /*1f80*/  UMOV UR39, 0x10000000 ;  /* 0x1000000000277882 */ /* 0x000fe20000000000 */
[----:B------:R-:W-:Y:S01]  /*1f90*/  UIMAD UR5, UR6, 0x5000, UR4 ;  /* 0x00005000060578a4 */ /* 0x000fe2000f8e0204 */
[----:B------:R-:W-:Y:S01]  /*1fa0*/  UTMALDG.3D [UR32], [UR22], desc[UR38] ;  /* 0x00002620160075b4 */ /* 0x000fe20008011000 */
[----:B------:R-:W-:Y:S02]  /*1fb0*/  UIADD3 UR6, UP0, UPT, UR42, 0x180, URZ ;  /* 0x000001802a067890 */ /* 0x000fe4000ff1e0ff */
[----:B------:R-:W-:Y:S01]  /*1fc0*/  UIADD3 UR5, UPT, UPT, UR13, UR5, URZ ;  /* 0x000000050d057290 */ /* 0x000fe2000fffe0ff */
[----:B------:R-:W-:Y:S01]  /*1fd0*/  UMOV UR25, UR33 ;  /* 0x0000002100197c82 */ /* 0x000fe20008000000 */
[----:B------:R-:W-:Y:S01]  /*1fe0*/  UMOV UR27, UR35 ;  /* 0x00000023001b7c82 */ /* 0x000fe20008000000 */
[----:B------:R-:W-:Y:S01]  /*1ff0*/  UMOV UR28, UR36 ;  /* 0x00000024001c7c82 */ /* 0x000fe20008000000 */
[----:B------:R-:W-:Y:S01]  /*2000*/  UIADD3.X UR7, UPT, UPT, URZ, UR43, URZ, UP0, !UPT ;  /* 0x0000002bff077290 */ /* 0x000fe200087fe4ff */
[----:B------:R-:W-:Y:S01]  /*2010*/  UTMALDG.3D [UR24], [UR22], desc[UR38] ;  /* 0x00002618160075b4 */ /* 0x000fe20008011000 */
[----:B------:R-:W-:Y:S01]  /*2020*/  UIADD3 UR16, UPT, UPT, UR5, 0x1aa00, URZ ;  /* 0x0001aa0005107890 */ /* 0x000fe2000fffe0ff */
[----:B------:R-:W-:Y:S01]  /*2030*/  UMOV UR21, 0x30000 ;  /* 0x0003000000157882 */ /* 0x000fe20000000000 */
[----:B------:R-:W-:Y:S01]  /*2040*/  UMOV UR17, UR33 ;  /* 0x0000002100117c82 */ /* 0x000fe20008000000 */
[----:B------:R-:W-:Y:S01]  /*2050*/  UMOV UR20, UR36 ;  /* 0x0000002400147c82 */ /* 0x000fe20008000000 */
[----:B------:R-:W-:Y:S01]  /*2060*/  UMOV UR18, UR34 ;  /* 0x0000002200127c82 */ /* 0x000fe20008000000 */
[----:B------:R-:W-:Y:S01]  /*2070*/  UIADD3 UR8, UPT, UPT, UR5, 0x1d200, URZ ;  /* 0x0001d20005087890 */ /* 0x000fe2000fffe0ff */
[----:B------:R-:W-:Y:S03]  /*2080*/  UMOV UR11, UR19 ;  /* 0x00000013000b7c82 */ /* 0x000fe60008000000 */
[----:B------:R-:W-:Y:S01]  /*2090*/  UTMALDG.3D.MULTICAST [UR16], [UR6], UR21, desc[UR38] ;  /* 0x00002610060073b4 */ /* 0x000fe20008011815 */
[----:B------:R-:W-:Y:S01]  /*20a0*/  UIADD3 UR14, UPT, UPT, UR14, 0x1, URZ ;  /* 0x000000010e0e7890 */ /* 0x000fe2000fffe0ff */
[----:B------:R-:W-:Y:S01]  /*20b0*/  UMOV UR12, UR36 ;  /* 0x00000024000c7c82 */ /* 0x000fe20008000000 */
[----:B------:R-:W-:Y:S01]  /*20c0*/  UMOV UR9, UR33 ;  /* 0x0000002100097c82 */ /* 0x000fe20008000000 */
[----:B------:R-:W-:Y:S01]  /*20d0*/  UMOV UR10, UR26 ;  /* 0x0000001a000a7c82 */ /* 0x000fe20008000000 */
[----:B------:R-:W-:Y:S01]  /*20e0*/  UISETP.NE.AND UP0, UPT, UR14, UR15, UPT ;  /* 0x0000000f0e00728c */ /* 0x000fe2000bf05270 */
[----:B------:R1:W-:Y:S02]  /*20f0*/  UTMALDG.3D.MULTICAST [UR8], [UR6], UR21, desc[UR38] ;  /* 0x00002608060073b4 */ /* 0x0003e40008011815 */
[----:B-1----:R-:W-:Y:S06]  /*2100*/  UMOV UR6, UR29 ;  /* 0x0000001d00067c82 */ /* 0x002fec0008000000 */
[----:B---3--:R-:W-:Y:S05]  /*2110*/  BRA.U UP0, `(.L_x_38) ;  /* 0xfffffffd001c7547 */ /* 0x008fea000b83ffff */
.L_x_32:
[C---:B------:R-:W-:Y:S01]  /*2120*/  LEA R3, R11.reuse, UR13, 0x3 ;  /* 0x0000000d0b037c11 */ /* 0x040fe2000f8e18ff */
[----:B------:R-:W-:Y:S01]  /*2130*/  NOP ;  /* 0x0000000000007918 */ /* 0x000fe20000000000 */
[----:B-1----:R-:W-:Y:S02]  /*2140*/  SHF.L.U32 R0, R10, 0x1f, RZ ;  /* 0x0000001f0a007819 */ /* 0x002fe400000006ff */
[----:B------:R-:W-:Y:S02]  /*2150*/  LEA R5, R11, UR13, 0x4 ;  /* 0x0000000d0b057c11 */ /* 0x000fe4000f8e20ff */
[----:B--2-4-:R-:W1:Y:S02]  /*2160*/  SYNCS.PHASECHK.TRANS64.TRYWAIT P0, [R3+URZ+0x80], R0 ;  /* 0x00008000030075a7 */ /* 0x014e6400080011ff */
[----:B-1----:R-:W-:Y:S05]  /*2170*/  @!P0 BRA `(.L_x_39) ;  /* 0x00000054005c8947 */ /* 0x002fea0003800000 */
.L_x_106:
[----:B------:R-:W2:Y:S01]  /*2180*/  LDS.128 R4, [R5+0x110] ;  /* 0x0001100005047984 */ /* 0x000ea20000000c00 */
[----:B------:R-:W-:Y:S01]  /*2190*/  UISETP.GE.AND UP0, UPT, UR41, 0x1, UPT ;  /* 0x000000012900788c */ /* 0x000fe2000bf06270 */
[----:B------:R-:W-:Y:S01]  /*21a0*/  @!PT LDS RZ, [RZ] ;  /* 0x00000000fffff984 */ /* 0x000fe20000000800 */
[----:B------:R-:W-:Y:S01]  /*21b0*/  @!PT LDS RZ, [RZ] ;  /* 0x00000000fffff984 */ /* 0x000fe20000000800 */
[----:B------:R-:W-:Y:S01]  /*21c0*/  @!PT LDS RZ, [RZ] ;  /* 0x00000000fffff984 */ /* 0x000fe20000000800 */
[----:B------:R-:W-:Y:S01]  /*21d0*/  @!PT LDS RZ, [RZ] ;  /* 0x00000000fffff984 */ /* 0x000fe20000000800 */
[----:B------:R3:W-:Y:S06]  /*21e0*/  MEMBAR.ALL.CTA ;  /* 0x0000000000007992 */ /* 0x0007ec0000008000 */
[----:B---3--:R-:W3:Y:S01]  /*21f0*/  FENCE.VIEW.ASYNC.S ;  /* 0x00000000000073c6 */ /* 0x008ee20000000000 */
[----:B--2---:R-:W-:-:S13]  /*2200*/  LOP3.LUT P0, RZ, R6, 0x1, RZ, 0xc0, !PT ;  /* 0x0000000106ff7812 */ /* 0x004fda000780c0ff */
[----:B---3--:R-:W-:Y:S01]  /*2210*/  VOTEU.ANY UP1, P0 ;  /* 0x0000000000ff7886 */ /* 0x008fe20000020100 */
[----:B------:R-:W-:-:S13]  /*2220*/  PLOP3.LUT P0, PT, PT, PT, UP1, 0x80, 0x8 ;  /* 0x000000000008781c */ /* 0x000fda0003f0f018 */
[----:B-1----:R-:W-:Y:S02]  /*2230*/  @P0 LOP3.LUT R0, R5, 0xffff, RZ, 0xc0, !PT ;  /* 0x0000ffff05000812 */ /* 0x002fe400078ec0ff */
[----:B------:R-:W-:Y:S02]  /*2240*/  @P0 MOV R2, R4 ;  /* 0x0000000400020202 */ /* 0x000fe40000000f00 */
[----:B------:R-:W-:Y:S01]  /*2250*/  @P0 R2UR UR6, R0 ;  /* 0x00000000000602ca */ /* 0x000fe200000e0000 */
[----:B------:R-:W-:Y:S01]  /*2260*/  VIADD R0, R3, 0x90 ;  /* 0x0000009003007836 */ /* 0x000fe20000000000 */
[----:B------:R-:W-:Y:S02]  /*2270*/  @P0 SHF.R.U32.HI R4, RZ, 0x10, R5 ;  /* 0x00000010ff040819 */ /* 0x000fe40000011605 */
[----:B------:R-:W-:Y:S02]  /*2280*/  @P0 R2UR UR7, R2 ;  /* 0x00000000020702ca */ /* 0x000fe400000e0000 */
[----:B------:R-:W-:-:S02]  /*2290*/  PRMT R0, RZ, 0x654, R0 ;  /* 0x00000654ff007816 */ /* 0x000fc40000000000 */
[----:B------:R-:W-:Y:S02]  /*22a0*/  @P0 R2UR UR5, R4 ;  /* 0x00000000040502ca */ /* 0x000fe400000e0000 */
[----:B------:R1:W-:Y:S03]  /*22b0*/  SYNCS.ARRIVE.TRANS64.RED.A1T0 RZ, [R0+URZ], RZ ;  /* 0x000000ff00ff79a7 */ /* 0x0003e600081004ff */
[----:B------:R-:W-:-:S04]  /*22c0*/  @UP1 UMOV UR40, UR6 ;  /* 0x0000000600281c82 */ /* 0x000fc80008000000 */
[----:B------:R-:W-:-:S04]  /*22d0*/  @UP1 UMOV UR44, UR7 ;  /* 0x00000007002c1c82 */ /* 0x000fc80008000000 */
[----:B------:R-:W-:Y:S01]  /*22e0*/  @UP1 UMOV UR36, UR5 ;  /* 0x0000000500241c82 */ /* 0x000fe20008000000 */
[----:B------:R-:W-:Y:S05]  /*22f0*/  BRA.U !UP0, `(.L_x_40) ;  /* 0x0000000108d47547 */ /* 0x000fea000b800000 */
[----:B------:R-:W2:Y:S01]  /*2300*/  LDCU.128 UR16, c[0x0][0xb10] ;  /* 0x00016200ff1077ac */ /* 0x000ea20008000c00 */
[----:B------:R-:W3:Y:S01]  /*2310*/  LDCU UR12, c[0x0][0xb20] ;  /* 0x00016400ff0c77ac */ /* 0x000ee20008000800 */
[----:B------:R-:W4:Y:S01]  /*2320*/  LDCU UR22, c[0x0][0xb0c] ;  /* 0x00016180ff1677ac */ /* 0x000f220008000800 */
[----:B------:R-:W1:Y:S01]  /*2330*/  LDCU.64 UR8, c[0x0][0xb28] ;  /* 0x00016500ff0877ac */ /* 0x000e620008000a00 */
[----:B------:R-:W-:Y:S02]  /*2340*/  UISETP.NE.AND UP3, UPT, UR41, 0x1, UPT ;  /* 0x000000012900788c */ /* 0x000fe4000bf65270 */
[----:B--2---:R-:W-:Y:S02]  /*2350*/  UIMAD.WIDE.U32 UR10, UR45, UR19, URZ ;  /* 0x000000132d0a72a5 */ /* 0x004fe4000f8e00ff */
[----:B------:R-:W-:Y:S02]  /*2360*/  UIMAD.WIDE.U32 UR6, UR46, UR16, URZ ;  /* 0x000000102e0672a5 */ /* 0x000fe4000f8e00ff */
[----:B------:R-:W-:-:S02]  /*2370*/  UISETP.NE.AND UP0, UPT, UR18, 0x1, UPT ;  /* 0x000000011200788c */ /* 0x000fc4000bf05270 */
[----:B------:R-:W-:Y:S01]  /*2380*/  UIMAD.WIDE.U32 UR20, UR40, UR19, URZ ;  /* 0x00000013281472a5 */ /* 0x000fe2000f8e00ff */
[----:B------:R-:W-:Y:S02]  /*2390*/  UMOV UR10, UR11 ;  /* 0x0000000b000a7c82 */ /* 0x000fe40008000000 */
[----:B------:R-:W-:Y:S01]  /*23a0*/  UMOV UR6, UR7 ;  /* 0x0000000700067c82 */ /* 0x000fe20008000000 */
[----:B---3--:R-:W-:Y:S02]  /*23b0*/  USHF.R.U32.HI UR10, URZ, UR12, UR10 ;  /* 0x0000000cff0a7299 */ /* 0x008fe4000801160a */
[----:B------:R-:W-:Y:S02]  /*23c0*/  USHF.R.U32.HI UR7, URZ, UR17, UR6 ;  /* 0x00000011ff077299 */ /* 0x000fe40008011606 */
[----:B----4-:R-:W-:Y:S02]  /*23d0*/  UISETP.NE.AND UP2, UPT, UR22, 0x1, UPT ;  /* 0x000000011600788c */ /* 0x010fe4000bf45270 */
[----:B------:R-:W-:-:S02]  /*23e0*/  USEL UR6, UR45, UR10, !UP0 ;  /* 0x0000000a2d067287 */ /* 0x000fc4000c000000 */
[----:B------:R-:W-:Y:S02]  /*23f0*/  USEL UR7, UR46, UR7, !UP2 ;  /* 0x000000072e077287 */ /* 0x000fe4000d000000 */
[----:B-1----:R-:W-:Y:S01]  /*2400*/  UIMAD.WIDE.U32 UR10, UR6, UR8, URZ ;  /* 0x00000008060a72a5 */ /* 0x002fe2000f8e00ff */
[----:B------:R-:W-:Y:S01]  /*2410*/  UMOV UR5, UR21 ;  /* 0x0000001500057c82 */ /* 0x000fe20008000000 */
[----:B------:R-:W-:Y:S02]  /*2420*/  UIMAD.WIDE.U32 UR14, UR44, UR16, URZ ;  /* 0x000000102c0e72a5 */ /* 0x000fe4000f8e00ff */
[----:B------:R-:W-:-:S03]  /*2430*/  UIMAD.WIDE.U32 UR20, UR7, UR8, URZ ;  /* 0x00000008071472a5 */ /* 0x000fc6000f8e00ff */
[----:B------:R-:W-:Y:S01]  /*2440*/  UMOV UR10, UR11 ;  /* 0x0000000b000a7c82 */ /* 0x000fe20008000000 */
[----:B------:R-:W-:Y:S02]  /*2450*/  USHF.R.U32.HI UR5, URZ, UR12, UR5 ;  /* 0x0000000cff057299 */ /* 0x000fe40008011605 */
[----:B------:R-:W-:Y:S01]  /*2460*/  @UP3 USHF.R.U32.HI UR6, URZ, UR9, UR10 ;  /* 0x00000009ff063299 */ /* 0x000fe2000801160a */
[----:B------:R-:W-:Y:S01]  /*2470*/  UMOV UR14, UR15 ;  /* 0x0000000f000e7c82 */ /* 0x000fe20008000000 */
[----:B------:R-:W-:Y:S01]  /*2480*/  UMOV UR20, UR21 ;  /* 0x0000001500147c82 */ /* 0x000fe20008000000 */
[----:B------:R-:W-:Y:S02]  /*2490*/  USHF.R.U32.HI UR17, URZ, UR17, UR14 ;  /* 0x00000011ff117299 */ /* 0x000fe4000801160e */
[----:B------:R-:W-:Y:S02]  /*24a0*/  USEL UR5, UR40, UR5, !UP0 ;  /* 0x0000000528057287 */ /* 0x000fe4000c000000 */
[----:B------:R-:W-:-:S02]  /*24b0*/  @UP3 USHF.R.U32.HI UR7, URZ, UR9, UR20 ;  /* 0x00000009ff073299 */ /* 0x000fc40008011614 */
[----:B------:R-:W-:Y:S02]  /*24c0*/  UIMAD UR10, UR41, UR6, URZ ;  /* 0x00000006290a72a4 */ /* 0x000fe4000f8e02ff */
[----:B------:R-:W-:Y:S02]  /*24d0*/  USEL UR6, UR44, UR17, !UP2 ;  /* 0x000000112c067287 */ /* 0x000fe4000d000000 */
[----:B------:R-:W-:Y:S02]  /*24e0*/  UIMAD UR12, UR41, UR7, URZ ;  /* 0x00000007290c72a4 */ /* 0x000fe4000f8e02ff */
[----:B------:R-:W-:Y:S02]  /*24f0*/  UISETP.GE.AND UP0, UPT, UR5, UR10, UPT ;  /* 0x0000000a0500728c */ /* 0x000fe4000bf06270 */
[----:B------:R-:W-:Y:S02]  /*2500*/  UIMAD.WIDE.U32 UR10, UR5, UR8, URZ ;  /* 0x00000008050a72a5 */ /* 0x000fe4000f8e00ff */
[----:B------:R-:W-:-:S02]  /*2510*/  UISETP.GE.OR UP0, UPT, UR6, UR12, UP0 ;  /* 0x0000000c0600728c */ /* 0x000fc40008706670 */
[----:B------:R-:W-:Y:S02]  /*2520*/  UIMAD.WIDE.U32 UR14, UR6, UR8, URZ ;  /* 0x00000008060e72a5 */ /* 0x000fe4000f8e00ff */
[----:B------:R-:W-:Y:S01]  /*2530*/  UIADD3 UR12, UPT, UPT, -UR6, URZ, URZ ;  /* 0x000000ff060c7290 */ /* 0x000fe2000fffe1ff */
[----:B------:R-:W-:Y:S01]  /*2540*/  UMOV UR10, UR11 ;  /* 0x0000000b000a7c82 */ /* 0x000fe20008000000 */
[----:B------:R-:W-:Y:S02]  /*2550*/  UIADD3 UR11, UPT, UPT, -UR5, URZ, URZ ;  /* 0x000000ff050b7290 */ /* 0x000fe4000fffe1ff */
[----:B------:R-:W-:-:S03]  /*2560*/  USHF.R.U32.HI UR10, URZ, UR9, UR10 ;  /* 0x00000009ff0a7299 */ /* 0x000fc6000801160a */
[----:B------:R-:W-:Y:S01]  /*2570*/  @!UP0 UMOV UR8, UR15 ;  /* 0x0000000f00088c82 */ /* 0x000fe20008000000 */
[----:B------:R-:W-:Y:S02]  /*2580*/  UIMAD UR11, UR18, UR11, UR40 ;  /* 0x0000000b120b72a4 */ /* 0x000fe4000f8e0228 */
[----:B------:R-:W-:Y:S02]  /*2590*/  USEL UR10, UR5, UR10, !UP3 ;  /* 0x0000000a050a7287 */ /* 0x000fe4000d800000 */
[----:B------:R-:W-:Y:S02]  /*25a0*/  @!UP0 USHF.R.U32.HI UR8, URZ, UR9, UR8 ;  /* 0x00000009ff088299 */ /* 0x000fe40008011608 */
[----:B------:R-:W-:Y:S02]  /*25b0*/  UIADD3 UR9, UPT, UPT, -UR10, URZ, URZ ;  /* 0x000000ff0a097290 */ /* 0x000fe4000fffe1ff */
[----:B------:R-:W-:Y:S02]  /*25c0*/  @!UP0 USEL UR8, UR6, UR8, !UP3 ;  /* 0x0000000806088287 */ /* 0x000fe4000d800000 */
[----:B------:R-:W-:-:S02]  /*25d0*/  UIMAD UR9, UR41, UR9, UR5 ;  /* 0x00000009290972a4 */ /* 0x000fc4000f8e0205 */
[----:B------:R-:W-:Y:S02]  /*25e0*/  @!UP0 UIADD3 UR10, UPT, UPT, UR10, -UR8, URZ ;  /* 0x800000080a0a8290 */ /* 0x000fe4000fffe0ff */
[----:B------:R-:W-:Y:S02]  /*25f0*/  @!UP0 UIMAD UR8, UR9, UR7, UR8 ;  /* 0x00000007090882a4 */ /* 0x000fe4000f8e0208 */
[----:B------:R-:W-:Y:S02]  /*2600*/  @!UP0 UIMAD UR5, UR41, UR10, UR6 ;  /* 0x0000000a290582a4 */ /* 0x000fe4000f8e0206 */
[----:B------:R-:W-:Y:S02]  /*2610*/  UIMAD UR7, UR22, UR12, UR44 ;  /* 0x0000000c160772a4 */ /* 0x000fe4000f8e022c */
[----:B------:R-:W-:Y:S01]  /*2620*/  UIMAD UR40, UR5, UR18, UR11 ;  /* 0x00000012052872a4 */ /* 0x000fe2000f8e020b */
[----:B------:R-:W-:Y:S02]  /*2630*/  @!UP0 UMOV UR6, UR8 ;  /* 0x0000000800068c82 */ /* 0x000fe40008000000 */
[----:B------:R-:W-:-:S12]  /*2640*/  UIMAD UR44, UR6, UR22, UR7 ;  /* 0x00000016062c72a4 */ /* 0x000fd8000f8e0207 */
.L_x_40:
[----:B------:R-:W2:Y:S02]  /*2650*/  LDCU UR5, c[0x0][0xb30] ;  /* 0x00016600ff0577ac */ /* 0x000ea40008000800 */
[----:B--2---:R-:W-:-:S09]  /*2660*/  UISETP.NE.AND UP0, UPT, UR5, 0x1, UPT ;  /* 0x000000010500788c */ /* 0x004fd2000bf05270 */
[----:B------:R-:W-:Y:S05]  /*2670*/  BRA.U UP0, `(.L_x_41) ;  /* 0x0000000100447547 */ /* 0x000fea000b800000 */
[----:B------:R-:W2:Y:S01]  /*2680*/  LDCU.128 UR16, c[0x0][0xb10] ;  /* 0x00016200ff1077ac */ /* 0x000ea20008000c00 */
[----:B------:R-:W3:Y:S01]  /*2690*/  LDCU UR10, c[0x0][0xb0c] ;  /* 0x00016180ff0a77ac */ /* 0x000ee20008000800 */
[----:B------:R-:W4:Y:S01]  /*26a0*/  LDCU UR11, c[0x0][0xb20] ;  /* 0x00016400ff0b77ac */ /* 0x000f220008000800 */
[----:B--2---:R-:W-:Y:S02]  /*26b0*/  UIMAD.WIDE.U32 UR8, UR44, UR16, URZ ;  /* 0x000000102c0872a5 */ /* 0x004fe4000f8e00ff */
[----:B------:R-:W-:Y:S02]  /*26c0*/  UIMAD.WIDE.U32 UR6, UR40, UR19, URZ ;  /* 0x00000013280672a5 */ /* 0x000fe4000f8e00ff */
[----:B---3--:R-:W-:Y:S02]  /*26d0*/  UISETP.NE.AND UP2, UPT, UR10, 0x1, UPT ;  /* 0x000000010a00788c */ /* 0x008fe4000bf45270 */
[----:B------:R-:W-:Y:S01]  /*26e0*/  UISETP.NE.AND UP0, UPT, UR18, 0x1, UPT ;  /* 0x000000011200788c */ /* 0x000fe2000bf05270 */
[----:B------:R-:W-:-:S02]  /*26f0*/  UMOV UR8, UR9 ;  /* 0x0000000900087c82 */ /* 0x000fc40008000000 */
[----:B------:R-:W-:Y:S01]  /*2700*/  UMOV UR5, UR7 ;  /* 0x0000000700057c82 */ /* 0x000fe20008000000 */
[----:B------:R-:W-:Y:S02]  /*2710*/  USHF.R.U32.HI UR17, URZ, UR17, UR8 ;  /* 0x00000011ff117299 */ /* 0x000fe40008011608 */
[----:B----4-:R-:W-:Y:S02]  /*2720*/  USHF.R.U32.HI UR5, URZ, UR11, UR5 ;  /* 0x0000000bff057299 */ /* 0x010fe40008011605 */
[----:B------:R-:W-:Y:S02]  /*2730*/  USEL UR6, UR44, UR17, !UP2 ;  /* 0x000000112c067287 */ /* 0x000fe4000d000000 */
[----:B------:R-:W-:-:S04]  /*2740*/  USEL UR5, UR40, UR5, !UP0 ;  /* 0x0000000528057287 */ /* 0x000fc8000c000000 */
[----:B------:R-:W-:Y:S02]  /*2750*/  UIADD3 UR7, UPT, UPT, UR6, -UR5, URZ ;  /* 0x8000000506077290 */ /* 0x000fe4000fffe0ff */
[----:B------:R-:W-:Y:S02]  /*2760*/  UIADD3 UR5, UPT, UPT, -UR6, UR5, URZ ;  /* 0x0000000506057290 */ /* 0x000fe4000fffe1ff */
[----:B------:R-:W-:Y:S02]  /*2770*/  UIMAD UR40, UR7, UR18, UR40 ;  /* 0x00000012072872a4 */ /* 0x000fe4000f8e0228 */
[----:B------:R-:W-:-:S12]  /*2780*/  UIMAD UR44, UR5, UR10, UR44 ;  /* 0x0000000a052c72a4 */ /* 0x000fd8000f8e022c */
.L_x_41:
[----:B------:R-:W-:Y:S01]  /*2790*/  VIADD R11, R11, 0x1 ;  /* 0x000000010b0b7836 */ /* 0x000fe20000000000 */
[----:B------:R-:W-:Y:S01]  /*27a0*/  R2UR UR5, R93 ;  /* 0x000000005d0572ca */ /* 0x000fe200000e0000 */
[----:B------:R-:W-:Y:S01]  /*27b0*/  UIADD3 UR49, UPT, UPT, UR40, UR61, URZ ;  /* 0x0000003d28317290 */ /* 0x000fe2000fffe0ff */
[----:B------:R-:W-:Y:S02]  /*27c0*/  PLOP3.LUT P1, PT, PT, PT, PT, 0x80, 0x8 ;  /* 0x000000000008781c */ /* 0x000fe40003f2f070 */
[----:B------:R-:W-:-:S04]  /*27d0*/  ISETP.NE.AND P0, PT, R11, 0x2, PT ;  /* 0x000000020b00780c */ /* 0x000fc80003f05270 */
[----:B------:R-:W-:Y:S02]  /*27e0*/  SEL R3, RZ, 0x1, P0 ;  /* 0x00000001ff037807 */ /* 0x000fe40000000000 */
[----:B------:R-:W-:Y:S02]  /*27f0*/  SEL R11, R11, RZ, P0 ;  /* 0x000000ff0b0b7207 */ /* 0x000fe40000000000 */
[----:B------:R-:W-:Y:S01]  /*2800*/  LOP3.LUT R10, R10, R3, RZ, 0x3c, !PT ;  /* 0x000000030a0a7212 */ /* 0x000fe200078e3cff */
[----:B------:R-:W-:Y:S01]  /*2810*/  UIADD3 UR48, UPT, UPT, UR44, UR5, URZ ;  /* 0x000000052c307290 */ /* 0x000fe2000fffe0ff */
[----:B------:R-:W-:Y:S11]  /*2820*/  BRA.U UP1, `(.L_x_42) ;  /* 0xffffffed01e07547 */ /* 0x000ff6000b83ffff */
[----:B------:R-:W-:Y:S01]  /*2830*/  UIADD3 UR13, UPT, UPT, UR13, 0x30, URZ ;  /* 0x000000300d0d7890 */ /* 0x000fe2000fffe0ff */
[----:B------:R-:W-:-:S03]  /*2840*/  SHF.L.U32 R3, R12, 0x1f, RZ ;  /* 0x0000001f0c037819 */ /* 0x000fc600000006ff */
[----:B------:R-:W-:-:S09]  /*2850*/  ULEA UR4, UR29, UR13, 0x3 ;  /* 0x0000000d1d047291 */ /* 0x000fd2000f8e18ff */
[----:B------:R-:W2:Y:S02]  /*2860*/  SYNCS.PHASECHK.TRANS64.TRYWAIT P0, [UR4], R3 ;  /* 0x00000003ff0075a7 */ /* 0x000ea40008001104 */
[----:B--2---:R-:W-:Y:S05]  /*2870*/  @!P0 BRA `(.L_x_43) ;  /* 0x0000004c00b08947 */ /* 0x004fea0003800000 */
.L_x_108:
[----:B------:R-:W-:-:S04]  /*2880*/  UIADD3 UR4, UPT, UPT, UR29, 0x1, URZ ;  /* 0x000000011d047890 */ /* 0x000fc8000fffe0ff */
[----:B------:R-:W-:-:S04]  /*2890*/  UISETP.NE.AND UP0, UPT, UR4, 0x6, UPT ;  /* 0x000000060400788c */ /* 0x000fc8000bf05270 */
[----:B------:R-:W-:Y:S02]  /*28a0*/  USEL UR6, URZ, 0x1, UP0 ;  /* 0x00000001ff067887 */ /* 0x000fe40008000000 */
[----:B------:R-:W-:-:S04]  /*28b0*/  USEL UR4, UR4, URZ, UP0 ;  /* 0x000000ff04047287 */ /* 0x000fc80008000000 */
[----:B------:R-:W-:Y:S01]  /*28c0*/  ULEA UR5, UR4, UR13, 0x3 ;  /* 0x0000000d04057291 */ /* 0x000fe2000f8e18ff */
[----:B------:R-:W-:-:S04]  /*28d0*/  LOP3.LUT R2, R12, UR6, RZ, 0x3c, !PT ;  /* 0x000000060c027c12 */ /* 0x000fc8000f8e3cff */
[----:B-1----:R-:W-:-:S04]  /*28e0*/  SHF.L.U32 R3, R2, 0x1f, RZ ;  /* 0x0000001f02037819 */ /* 0x002fc800000006ff */
[----:B------:R-:W1:Y:S02]  /*28f0*/  SYNCS.PHASECHK.TRANS64.TRYWAIT P0, [UR5], R3 ;  /* 0x00000003ff0075a7 */ /* 0x000e640008001105 */
[----:B-1----:R-:W-:Y:S05]  /*2900*/  @!P0 BRA `(.L_x_44) ;  /* 0x0000004c00a48947 */ /* 0x002fea0003800000 */
.L_x_110:
        /* <DEDUP_REMOVED lines=9> */
.L_x_112:
        /* <DEDUP_REMOVED lines=9> */
.L_x_114:
        /* <DEDUP_REMOVED lines=9> */
.L_x_116:
[----:B------:R-:W-:-:S04]  /*2ac0*/  UIADD3 UR4, UPT, UPT, UR4, 0x1, URZ ;  /* 0x0000000104047890 */ /* 0x000fc8000fffe0ff */
[----:B------:R-:W-:-:S04]  /*2ad0*/  UISETP.NE.AND UP0, UPT, UR4, 0x6, UPT ;  /* 0x000000060400788c */ /* 0x000fc8000bf05270 */
[----:B------:R-:W-:Y:S02]  /*2ae0*/  USEL UR5, URZ, 0x1, UP0 ;  /* 0x00000001ff057887 */ /* 0x000fe40008000000 */
[----:B------:R-:W-:-:S04]  /*2af0*/  USEL UR4, UR4, URZ, UP0 ;  /* 0x000000ff04047287 */ /* 0x000fc80008000000 */
[----:B------:R-:W-:Y:S01]  /*2b00*/  ULEA UR4, UR4, UR13, 0x3 ;  /* 0x0000000d04047291 */ /* 0x000fe2000f8e18ff */
[----:B-1----:R-:W-:-:S04]  /*2b10*/  LOP3.LUT R3, R2, UR5, RZ, 0x3c, !PT ;  /* 0x0000000502037c12 */ /* 0x002fc8000f8e3cff */
[----:B------:R-:W-:Y:S01]  /*2b20*/  SHF.L.U32 R3, R3, 0x1f, RZ ;  /* 0x0000001f03037819 */ /* 0x000fe200000006ff */
[----:B------:R-:W-:-:S07]  /*2b30*/  IMAD.U32 R0, RZ, RZ, UR4 ;  /* 0x00000004ff007e24 */ /* 0x000fce000f8e00ff */
.L_x_48:
[----:B-1----:R1:W2:Y:S02]  /*2b40*/  SYNCS.PHASECHK.TRANS64.TRYWAIT P0, [R0+URZ], R3 ;  /* 0x00000003000075a7 */ /* 0x0022a400080011ff */
[----:B--2---:R-:W-:Y:S05]  /*2b50*/  @!P0 NANOSLEEP.SYNCS 0x989680 ;  /* 0x009896800000895d */ /* 0x004fea0003900000 */
[----:B------:R-:W2:Y:S02]  /*2b60*/  @!P0 SYNCS.PHASECHK.TRANS64 P0, [R0+URZ], R3 ;  /* 0x00000003000085a7 */ /* 0x000ea400080010ff */
[----:B--2---:R-:W-:Y:S05]  /*2b70*/  @P0 EXIT ;  /* 0x000000000000094d */ /* 0x004fea0003800000 */
[----:B------:R-:W-:Y:S05]  /*2b80*/  BRA `(.L_x_48) ;  /* 0xfffffffc00ec7947 */ /* 0x000fea000383ffff */
.L_x_22:
[----:B------:R-:W-:-:S04]  /*2b90*/  UISETP.NE.AND UP0, UPT, UR51, URZ, UPT ;  /* 0x000000ff3300728c */ /* 0x000fc8000bf05270 */
[----:B------:R-:W-:-:S09]  /*2ba0*/  UISETP.NE.OR UP0, UPT, UR20, 0x1, UP0 ;  /* 0x000000011400788c */ /* 0x000fd20008705670 */
[----:B------:R-:W-:Y:S05]  /*2bb0*/  BRA.U UP0, `(.L_x_49) ;  /* 0x0000000500487547 */ /* 0x000fea000b800000 */
[----:B------:R-:W-:Y:S01]  /*2bc0*/  ISETP.GE.U32.AND P2, PT, R0, 0x2, PT ;  /* 0x000000020000780c */ /* 0x000fe20003f46070 */
[----:B------:R-:W-:Y:S01]  /*2bd0*/  IMAD.MOV.U32 R12, RZ, RZ, 0x1 ;  /* 0x00000001ff0c7424 */ /* 0x000fe200078e00ff */
[----:B------:R-:W-:Y:S02]  /*2be0*/  CS2R R10, SRZ ;  /* 0x00000000000a7805 */ /* 0x000fe4000001ff00 */
[----:B------:R-:W-:Y:S01]  /*2bf0*/  CS2R R8, SRZ ;  /* 0x0000000000087805 */ /* 0x000fe2000001ff00 */
[----:B------:R-:W-:Y:S01]  /*2c00*/  UMOV UR6, 0x400 ;  /* 0x0000040000067882 */ /* 0x000fe20000000000 */
[----:B------:R-:W-:Y:S01]  /*2c10*/  UMOV UR5, URZ ;  /* 0x000000ff00057c82 */ /* 0x000fe20008000000 */
[----:B------:R-:W-:-:S12]  /*2c20*/  ULEA UR6, UR51, UR6, 0x18 ;  /* 0x0000000633067291 */ /* 0x000fd8000f8ec0ff */
.L_x_53:
[----:B------:R-:W-:Y:S02]  /*2c30*/  LEA R2, R8, UR6, 0x3 ;  /* 0x0000000608027c11 */ /* 0x000fe4000f8e18ff */
[----:B------:R-:W-:-:S03]  /*2c40*/  SHF.L.U32 R5, R9, 0x1f, RZ ;  /* 0x0000001f09057819 */ /* 0x000fc600000006ff */
[----:B------:R-:W-:Y:S01]  /*2c50*/  VIADD R4, R2, 0xf0 ;  /* 0x000000f002047836 */ /* 0x000fe20000000000 */
[----:B------:R-:W2:Y:S02]  /*2c60*/  SYNCS.PHASECHK.TRANS64.TRYWAIT P0, [R2+URZ+0xe0], R5 ;  /* 0x0000e005020075a7 */ /* 0x000ea400080011ff */
[----:B--2---:R-:W-:Y:S05]  /*2c70*/  @!P0 BRA `(.L_x_50) ;  /* 0x0000004c00288947 */ /* 0x004fea0003800000 */
.L_x_117:
[----:B------:R-:W-:Y:S01]  /*2c80*/  ULEA UR4, UR5, UR6, 0x3 ;  /* 0x0000000605047291 */ /* 0x000fe2000f8e18ff */
[----:B------:R-:W-:Y:S02]  /*2c90*/  PRMT R4, RZ, 0x654, R4 ;  /* 0x00000654ff047816 */ /* 0x000fe40000000004 */
[----:B--2---:R-:W-:Y:S01]  /*2ca0*/  SHF.L.U32 R5, R12, 0x1f, RZ ;  /* 0x0000001f0c057819 */ /* 0x004fe200000006ff */
[----:B------:R-:W-:Y:S01]  /*2cb0*/  UIADD3 UR7, UPT, UPT, UR4, 0x80, URZ ;  /* 0x0000008004077890 */ /* 0x000fe2000fffe0ff */
[----:B------:R2:W-:Y:S05]  /*2cc0*/  SYNCS.ARRIVE.TRANS64.RED.A1T0 RZ, [R4+URZ], RZ ;  /* 0x000000ff04ff79a7 */ /* 0x0005ea00081004ff */
[----:B------:R-:W-:Y:S01]  /*2cd0*/  IMAD.U32 R7, RZ, RZ, UR7 ;  /* 0x00000007ff077e24 */ /* 0x000fe2000f8e00ff */
[----:B------:R-:W3:Y:S04]  /*2ce0*/  SYNCS.PHASECHK.TRANS64.TRYWAIT P0, [UR4+0x90], R5 ;  /* 0x00009005ff0075a7 */ /* 0x000ee80008001104 */
[----:B------:R-:W-:Y:S01]  /*2cf0*/  PRMT R6, R0, 0x654, R7 ;  /* 0x0000065400067816 */ /* 0x000fe20000000007 */
[----:B--2---:R-:W-:Y:S01]  /*2d00*/  @!P2 IMAD.MOV.U32 R4, RZ, RZ, 0x10 ;  /* 0x00000010ff04a424 */ /* 0x004fe200078e00ff */
[----:B---3--:R-:W-:Y:S06]  /*2d10*/  @!P0 BRA `(.L_x_51) ;  /* 0x0000004c00148947 */ /* 0x008fec0003800000 */
.L_x_119:
[----:B------:R-:W-:Y:S01]  /*2d20*/  ULEA UR8, UR5, UR6, 0x4 ;  /* 0x0000000605087291 */ /* 0x000fe2000f8e20ff */
[----:B------:R-:W-:Y:S01]  /*2d30*/  SEL R3, R6, R3, !P2 ;  /* 0x0000000306037207 */ /* 0x000fe20005000000 */
[----:B------:R-:W-:Y:S01]  /*2d40*/  UIADD3 UR9, UPT, UPT, UR4, 0x80, URZ ;  /* 0x0000008004097890 */ /* 0x000fe2000fffe0ff */
[----:B--2---:R-:W-:Y:S01]  /*2d50*/  LEA R2, R11, UR6, 0x3 ;  /* 0x000000060b027c11 */ /* 0x004fe2000f8e18ff */
[----:B------:R-:W-:Y:S01]  /*2d60*/  UIADD3 UR8, UPT, UPT, UR8, 0x110, URZ ;  /* 0x0000011008087890 */ /* 0x000fe2000fffe0ff */
[----:B------:R-:W-:Y:S01]  /*2d70*/  SHF.L.U32 R5, R10, 0x1f, RZ ;  /* 0x0000001f0a057819 */ /* 0x000fe200000006ff */
[----:B------:R2:W-:Y:S01]  /*2d80*/  @!P2 SYNCS.ARRIVE.TRANS64.RED RZ, [R3+URZ], R4 ;  /* 0x0000000403ffa9a7 */ /* 0x0005e200080004ff */
[----:B------:R-:W-:Y:S01]  /*2d90*/  UIADD3 UR4, UPT, UPT, UR5, 0x1, URZ ;  /* 0x0000000105047890 */ /* 0x000fe2000fffe0ff */
[----:B------:R-:W-:-:S03]  /*2da0*/  VIADD R8, R8, 0x1 ;  /* 0x0000000108087836 */ /* 0x000fc60000000000 */
[----:B------:R-:W-:Y:S02]  /*2db0*/  UISETP.NE.AND UP0, UPT, UR4, 0x2, UPT ;  /* 0x000000020400788c */ /* 0x000fe4000bf05270 */
[----:B------:R-:W-:Y:S06]  /*2dc0*/  UGETNEXTWORKID.BROADCAST [UR8], [UR9] ;  /* 0x00000000080073ca */ /* 0x000fec0008000100 */
[----:B------:R-:W-:Y:S01]  /*2dd0*/  USEL UR7, URZ, 0x1, UP0 ;  /* 0x00000001ff077887 */ /* 0x000fe20008000000 */
[----:B------:R-:W-:Y:S01]  /*2de0*/  ISETP.NE.AND P0, PT, R8, 0x2, PT ;  /* 0x000000020800780c */ /* 0x000fe20003f05270 */
[----:B------:R-:W-:Y:S01]  /*2df0*/  USEL UR5, UR4, URZ, UP0 ;  /* 0x000000ff04057287 */ /* 0x000fe20008000000 */
[----:B------:R-:W3:Y:S03]  /*2e00*/  SYNCS.PHASECHK.TRANS64.TRYWAIT P1, [R2+URZ+0x80], R5 ;  /* 0x00008005020075a7 */ /* 0x000ee600080211ff */
[----:B------:R-:W-:Y:S01]  /*2e10*/  LOP3.LUT R12, R12, UR7, RZ, 0x3c, !PT ;  /* 0x000000070c0c7c12 */ /* 0x000fe2000f8e3cff */
[----:B--23--:R-:W-:Y:S07]  /*2e20*/  @!P1 BRA `(.L_x_52) ;  /* 0x0000004800e89947 */ /* 0x00cfee0003800000 */
.L_x_120:
[C---:B------:R-:W-:Y:S01]  /*2e30*/  LEA R4, R11.reuse, UR6, 0x4 ;  /* 0x000000060b047c11 */ /* 0x040fe2000f8e20ff */
[----:B--2---:R-:W-:Y:S01]  /*2e40*/  VIADD R2, R2, 0x90 ;  /* 0x0000009002027836 */ /* 0x004fe20000000000 */
[----:B------:R-:W-:Y:S01]  /*2e50*/  SEL R8, R8, RZ, P0 ;  /* 0x000000ff08087207 */ /* 0x000fe20000000000 */
[----:B------:R-:W-:-:S03]  /*2e60*/  VIADD R11, R11, 0x1 ;  /* 0x000000010b0b7836 */ /* 0x000fc60000000000 */
[----:B------:R-:W2:Y:S01]  /*2e70*/  LDS.128 R4, [R4+0x110] ;  /* 0x0001100004047984 */ /* 0x000ea20000000c00 */
[----:B------:R-:W-:Y:S02]  /*2e80*/  PRMT R2, RZ, 0x654, R2 ;  /* 0x00000654ff027816 */ /* 0x000fe40000000002 */
[C---:B------:R-:W-:Y:S01]  /*2e90*/  ISETP.NE.AND P1, PT, R11.reuse, 0x2, PT ;  /* 0x000000020b00780c */ /* 0x040fe20003f25270 */
[----:B------:R-:W-:Y:S01]  /*2ea0*/  @!PT LDS RZ, [RZ] ;  /* 0x00000000fffff984 */ /* 0x000fe20000000800 */
[----:B------:R-:W-:Y:S01]  /*2eb0*/  @!PT LDS RZ, [RZ] ;  /* 0x00000000fffff984 */ /* 0x000fe20000000800 */
[----:B------:R-:W-:Y:S01]  /*2ec0*/  @!PT LDS RZ, [RZ] ;  /* 0x00000000fffff984 */ /* 0x000fe20000000800 */
[----:B------:R-:W-:Y:S01]  /*2ed0*/  @!PT LDS RZ, [RZ] ;  /* 0x00000000fffff984 */ /* 0x000fe20000000800 */
[----:B------:R3:W-:Y:S06]  /*2ee0*/  MEMBAR.ALL.CTA ;  /* 0x0000000000007992 */ /* 0x0007ec0000008000 */
[----:B---3--:R-:W3:Y:S01]  /*2ef0*/  FENCE.VIEW.ASYNC.S ;  /* 0x00000000000073c6 */ /* 0x008ee20000000000 */
[----:B------:R-:W-:Y:S01]  /*2f00*/  SEL R11, R11, RZ, P1 ;  /* 0x000000ff0b0b7207 */ /* 0x000fe20000800000 */
[----:B---3--:R3:W-:Y:S01]  /*2f10*/  SYNCS.ARRIVE.TRANS64.RED.A1T0 RZ, [R2+URZ], RZ ;  /* 0x000000ff02ff79a7 */ /* 0x0087e200081004ff */
[----:B--2---:R-:W-:-:S02]  /*2f20*/  LOP3.LUT P3, RZ, R6, 0x1, RZ, 0xc0, !PT ;  /* 0x0000000106ff7812 */ /* 0x004fc4000786c0ff */
[----:B------:R-:W-:-:S04]  /*2f30*/  SEL R5, RZ, 0x1, P1 ;  /* 0x00000001ff057807 */ /* 0x000fc80000800000 */
[----:B------:R-:W-:Y:S02]  /*2f40*/  LOP3.LUT R10, R10, R5, RZ, 0x3c, !PT ;  /* 0x000000050a0a7212 */ /* 0x000fe400078e3cff */
[----:B---3--:R-:W-:-:S04]  /*2f50*/  SEL R2, RZ, 0x1, P0 ;  /* 0x00000001ff027807 */ /* 0x008fc80000000000 */
[----:B------:R-:W-:Y:S01]  /*2f60*/  LOP3.LUT R9, R9, R2, RZ, 0x3c, !PT ;  /* 0x0000000209097212 */ /* 0x000fe200078e3cff */
[----:B------:R-:W-:Y:S06]  /*2f70*/  @P3 BRA `(.L_x_53) ;  /* 0xfffffffc002c3947 */ /* 0x000fec000383ffff */
[----:B------:R-:W-:Y:S01]  /*2f80*/  ULEA UR4, UR5, UR6, 0x3 ;  /* 0x0000000605047291 */ /* 0x000fe2000f8e18ff */
[----:B------:R-:W-:-:S08]  /*2f90*/  SHF.L.U32 R3, R12, 0x1f, RZ ;  /* 0x0000001f0c037819 */ /* 0x000fd000000006ff */
[----:B------:R-:W2:Y:S02]  /*2fa0*/  SYNCS.PHASECHK.TRANS64 P0, [UR4+0x90], R3 ;  /* 0x00009003ff0075a7 */ /* 0x000ea40008001004 */
[----:B--2---:R-:W-:Y:S05]  /*2fb0*/  @P0 BRA `(.L_x_54) ;  /* 0x0000000000080947 */ /* 0x004fea0003800000 */
[----:B------:R-:W2:Y:S02]  /*2fc0*/  SYNCS.PHASECHK.TRANS64.TRYWAIT P0, [UR4+0x90], R3 ;  /* 0x00009003ff0075a7 */ /* 0x000ea40008001104 */
[----:B--2---:R-:W-:Y:S05]  /*2fd0*/  @!P0 BRA `(.L_x_55) ;  /* 0x0000004800908947 */ /* 0x004fea0003800000 */
.L_x_54:
[----:B------:R-:W-:-:S04]  /*2fe0*/  UIADD3 UR7, UPT, UPT, UR5, 0x1, URZ ;  /* 0x0000000105077890 */ /* 0x000fc8000fffe0ff */
[----:B------:R-:W-:-:S04]  /*2ff0*/  UISETP.NE.AND UP0, UPT, UR7, 0x2, UPT ;  /* 0x000000020700788c */ /* 0x000fc8000bf05270 */
[----:B------:R-:W-:Y:S02]  /*3000*/  USEL UR8, URZ, 0x1, UP0 ;  /* 0x00000001ff087887 */ /* 0x000fe40008000000 */
[----:B------:R-:W-:-:S04]  /*3010*/  USEL UR7, UR7, URZ, UP0 ;  /* 0x000000ff07077287 */ /* 0x000fc80008000000 */
[----:B------:R-:W-:Y:S01]  /*3020*/  ULEA UR7, UR7, UR6, 0x3 ;  /* 0x0000000607077291 */ /* 0x000fe2000f8e18ff */
[----:B--2---:R-:W-:-:S04]  /*3030*/  LOP3.LUT R3, R12, UR8, RZ, 0x3c, !PT ;  /* 0x000000080c037c12 */ /* 0x004fc8000f8e3cff */
[----:B------:R-:W-:-:S04]  /*3040*/  SHF.L.U32 R0, R3, 0x1f, RZ ;  /* 0x0000001f03007819 */ /* 0x000fc800000006ff */
[----:B------:R-:W2:Y:S02]  /*3050*/  SYNCS.PHASECHK.TRANS64 P0, [UR7+0x90], R0 ;  /* 0x00009000ff0075a7 */ /* 0x000ea40008001007 */
[----:B-12---:R-:W-:Y:S05]  /*3060*/  @P0 EXIT ;  /* 0x000000000000094d */ /* 0x006fea0003800000 */
[----:B------:R-:W-:Y:S02]  /*3070*/  SHF.L.U32 R3, R3, 0x1f, RZ ;  /* 0x0000001f03037819 */ /* 0x000fe400000006ff */
[----:B------:R-:W-:-:S07]  /*3080*/  MOV R0, UR7 ;  /* 0x0000000700007c02 */ /* 0x000fce0008000f00 */
.L_x_56:
[----:B-1----:R1:W2:Y:S02]  /*3090*/  SYNCS.PHASECHK.TRANS64.TRYWAIT P0, [R0+URZ+0x90], R3 ;  /* 0x00009003000075a7 */ /* 0x0022a400080011ff */
[----:B--2---:R-:W-:Y:S05]  /*30a0*/  @!P0 NANOSLEEP.SYNCS 0x989680 ;  /* 0x009896800000895d */ /* 0x004fea0003900000 */
[----:B------:R-:W2:Y:S02]  /*30b0*/  @!P0 SYNCS.PHASECHK.TRANS64 P0, [R0+URZ+0x90], R3 ;  /* 0x00009003000085a7 */ /* 0x000ea400080010ff */
[----:B--2---:R-:W-:Y:S05]  /*30c0*/  @P0 EXIT ;  /* 0x000000000000094d */ /* 0x004fea0003800000 */
[----:B------:R-:W-:Y:S05]  /*30d0*/  BRA `(.L_x_56) ;  /* 0xfffffffc00ec7947 */ /* 0x000fea000383ffff */
.L_x_49:
[----:B------:R-:W-:Y:S05]  /*30e0*/  BRA.U UP4, `(.L_x_57) ;  /* 0x0000001104407547 */ /* 0x000fea000b800000 */
[----:B------:R-:W-:Y:S01]  /*30f0*/  UMOV UR4, 0x40 ;  /* 0x0000004000047882 */ /* 0x000fe20000000000 */
[----:B------:R-:W-:Y:S01]  /*3100*/  NOP ;  /* 0x0000000000007918 */ /* 0x000fe20000000000 */
[----:B------:R-:W-:Y:S01]  /*3110*/  ULEA UR5, UR51, UR4, 0x18 ;  /* 0x0000000433057291 */ /* 0x000fe2000f8ec0ff */
[----:B------:R-:W-:Y:S02]  /*3120*/  UMOV UR6, 0x400 ;  /* 0x0000040000067882 */ /* 0x000fe40000000000 */
[----:B------:R-:W-:-:S06]  /*3130*/  ULEA UR6, UR51, UR6, 0x18 ;  /* 0x0000000633067291 */ /* 0x000fcc000f8ec0ff */
[----:B------:R-:W2:Y:S02]  /*3140*/  LDS.U8 R0, [UR5+0x1c] ;  /* 0x00001c05ff007984 */ /* 0x000ea40008000000 */
[----:B--2---:R-:W-:-:S13]  /*3150*/  ISETP.NE.AND P0, PT, R0, RZ, PT ;  /* 0x000000ff0000720c */ /* 0x004fda0003f05270 */
[----:B------:R-:W-:Y:S05]  /*3160*/  @P0 BRA `(.L_x_58) ;  /* 0x0000000000580947 */ /* 0x000fea0003800000 */
[----:B------:R-:W-:-:S13]  /*3170*/  ELECT P0, URZ, PT ;  /* 0x0000000000ff782f */ /* 0x000fda0003800000 */
[----:B------:R-:W-:Y:S05]  /*3180*/  @!P0 BRA `(.L_x_59) ;  /* 0x0000000000608947 */ /* 0x000fea0003800000 */
[----:B------:R-:W-:Y:S01]  /*3190*/  UMOV UR4, 0x10 ;  /* 0x0000001000047882 */ /* 0x000fe20000000000 */
[----:B------:R-:W-:Y:S01]  /*31a0*/  HFMA2 R0, -RZ, RZ, 0, 5.9604644775390625e-08 ;  /* 0x00000001ff007431 */ /* 0x000fe200000001ff */
[----:B------:R-:W-:-:S03]  /*31b0*/  MOV R3, 0xffff ;  /* 0x0000ffff00037802 */ /* 0x000fc60000000f00 */
[----:B------:R-:W-:Y:S04]  /*31c0*/  DEPBAR.LE SB2, 0x36 ;  /* 0x0000ad800000791a */ /* 0x000fe80000000000 */
[----:B------:R-:W2:Y:S02]  /*31d0*/  UTCATOMSWS.FIND_AND_SET.ALIGN UP0, UR4, UR4 ;  /* 0x00000004000475e3 */ /* 0x000ea40008000800 */
[----:B--2---:R-:W-:Y:S01]  /*31e0*/  MOV R4, UR4 ;  /* 0x0000000400047c02 */ /* 0x004fe20008000f00 */
[----:B------:R-:W-:Y:S06]  /*31f0*/  BRA.U UP0, `(.L_x_60) ;  /* 0x0000000100187547 */ /* 0x000fec000b800000 */
.L_x_61:
[----:B------:R-:W-:Y:S05]  /*3200*/  NANOSLEEP 0x64 ;  /* 0x000000640000795d */ /* 0x000fea0003800000 */
[----:B------:R-:W-:-:S05]  /*3210*/  UMOV UR4, 0x10 ;  /* 0x0000001000047882 */ /* 0x000fca0000000000 */
[----:B------:R-:W-:Y:S04]  /*3220*/  DEPBAR.LE SB2, 0x36 ;  /* 0x0000ad800000791a */ /* 0x000fe80000000000 */
[----:B------:R-:W2:Y:S02]  /*3230*/  UTCATOMSWS.FIND_AND_SET.ALIGN UP0, UR4, UR4 ;  /* 0x00000004000475e3 */ /* 0x000ea40008000800 */
[----:B--2---:R-:W-:Y:S01]  /*3240*/  MOV R4, UR4 ;  /* 0x0000000400047c02 */ /* 0x004fe20008000f00 */
[----:B------:R-:W-:Y:S05]  /*3250*/  BRA.U !UP0, `(.L_x_61) ;  /* 0xfffffffd08e87547 */ /* 0x000fea000b83ffff */
.L_x_60:
[-C--:B------:R-:W-:Y:S02]  /*3260*/  SHF.L.U32 R3, R3, R4.reuse, RZ ;  /* 0x0000000403037219 */ /* 0x080fe400000006ff */
[----:B------:R-:W-:Y:S01]  /*3270*/  SHF.L.U32 R0, R0, R4, RZ ;  /* 0x0000000400007219 */ /* 0x000fe200000006ff */
[----:B------:R-:W-:Y:S02]  /*3280*/  IMAD.SHL.U32 R4, R4, 0x20, RZ ;  /* 0x0000002004047824 */ /* 0x000fe400078e00ff */
[----:B------:R2:W-:Y:S04]  /*3290*/  ATOMS.OR RZ, [UR5+0x14], R3 ;  /* 0x00001403ffff798c */ /* 0x0005e8000b000005 */
[----:B------:R2:W-:Y:S04]  /*32a0*/  ATOMS.OR RZ, [UR5+0x18], R0 ;  /* 0x00001800ffff798c */ /* 0x0005e8000b000005 */
[----:B------:R2:W-:Y:S01]  /*32b0*/  STS [UR6+0x130], R4 ;  /* 0x00013004ff007988 */ /* 0x0005e20008000806 */
[----:B------:R-:W-:Y:S05]  /*32c0*/  BRA `(.L_x_59) ;  /* 0x0000000000107947 */ /* 0x000fea0003800000 */
.L_x_58:
[----:B------:R-:W-:Y:S02]  /*32d0*/  MOV R0, 0xffffffff ;  /* 0xffffffff00007802 */ /* 0x000fe40000000f00 */
[----:B------:R-:W-:-:S03]  /*32e0*/  MOV R4, 0x3310 ;  /* 0x0000331000047802 */ /* 0x000fc60000000f00 */
[----:B------:R2:W-:Y:S04]  /*32f0*/  STS [UR6+0x130], R0 ;  /* 0x00013000ff007988 */ /* 0x0005e80008000806 */
[----:B-12--5:R-:W-:Y:S05]  /*3300*/  CALL.REL.NOINC `($__internal_1_$__cuda_sm10x_tcgen05_guardrail_trap_phase_invalid_during_alloc) ;  /* 0x0000004c00147944 */ /* 0x026fea0003c00000 */
.L_x_59:
[----:B------:R-:W-:Y:S05]  /*3310*/  WARPSYNC.ALL ;  /* 0x0000000000007948 */ /* 0x000fea0003800000 */
[----:B------:R-:W3:Y:S01]  /*3320*/  S2UR UR4, SR_CgaCtaId ;  /* 0x00000000000479c3 */ /* 0x000ee20000008800 */
[----:B------:R-:W-:Y:S01]  /*3330*/  UMOV UR43, 0x400 ;  /* 0x00000400002b7882 */ /* 0x000fe20000000000 */
[----:B------:R-:W-:-:S06]  /*3340*/  NOP ;  /* 0x0000000000007918 */ /* 0x000fcc0000000000 */
[----:B------:R-:W-:Y:S06]  /*3350*/  BAR.ARV 0x6, 0xa0 ;  /* 0x0182800000007b1d */ /* 0x000fec0000002000 */
[----:B------:R-:W4:Y:S01]  /*3360*/  LDCU UR6, c[0x0][0x38c] ;  /* 0x00007180ff0677ac */ /* 0x000f220008000800 */
[----:B------:R-:W-:Y:S01]  /*3370*/  LOP3.LUT R2, R2, 0xffff, RZ, 0xc0, !PT ;  /* 0x0000ffff02027812 */ /* 0x000fe200078ec0ff */
[----:B------:R-:W-:Y:S01]  /*3380*/  IMAD.MOV.U32 R11, RZ, RZ, 0x1 ;  /* 0x00000001ff0b7424 */ /* 0x000fe200078e00ff */
[----:B------:R-:W-:Y:S01]  /*3390*/  CS2R R8, SRZ ;  /* 0x0000000000087805 */ /* 0x000fe2000001ff00 */
[----:B------:R-:W1:Y:S01]  /*33a0*/  LDCU UR7, c[0x0][0x38c] ;  /* 0x00007180ff0777ac */ /* 0x000e620008000800 */
[----:B------:R-:W-:Y:S01]  /*33b0*/  R2UR UR44, R2 ;  /* 0x00000000022c72ca */ /* 0x000fe200000e0000 */
[----:B------:R-:W-:Y:S01]  /*33c0*/  IMAD.MOV.U32 R10, RZ, RZ, RZ ;  /* 0x000000ffff0a7224 */ /* 0x000fe200078e00ff */
[----:B------:R-:W-:Y:S01]  /*33d0*/  UMOV UR46, URZ ;  /* 0x000000ff002e7c82 */ /* 0x000fe20008000000 */
[----:B------:R-:W-:Y:S01]  /*33e0*/  UMOV UR41, URZ ;  /* 0x000000ff00297c82 */ /* 0x000fe20008000000 */
[----:B---3--:R-:W-:Y:S01]  /*33f0*/  ULEA UR43, UR4, UR43, 0x18 ;  /* 0x0000002b042b7291 */ /* 0x008fe2000f8ec0ff */
[----:B------:R-:W-:Y:S01]  /*3400*/  UMOV UR62, 0x0 ;  /* 0x00000000003e7882 */ /* 0x000fe20000000000 */
[----:B------:R-:W-:-:S02]  /*3410*/  UMOV UR63, 0x41404a0 ;  /* 0x041404a0003f7882 */ /* 0x000fc40000000000 */
[----:B------:R-:W-:Y:S02]  /*3420*/  UIADD3 UR5, UPT, UPT, UR43, 0x2a00, URZ ;  /* 0x00002a002b057890 */ /* 0x000fe4000fffe0ff */
[----:B------:R-:W-:Y:S02]  /*3430*/  UIADD3 UR4, UPT, UPT, UR43, 0x1aa00, URZ ;  /* 0x0001aa002b047890 */ /* 0x000fe4000fffe0ff */
[----:B----4-:R-:W-:Y:S01]  /*3440*/  UIADD3 UR6, UPT, UPT, UR6, 0xff, URZ ;  /* 0x000000ff06067890 */ /* 0x010fe2000fffe0ff */
[----:B--2---:R-:W2:Y:S01]  /*3450*/  LDS R0, [UR43+0x130] ;  /* 0x0001302bff007984 */ /* 0x004ea20008000800 */
[----:B------:R-:W-:Y:S02]  /*3460*/  USHF.R.U32.HI UR5, URZ, 0x4, UR5 ;  /* 0x00000004ff057899 */ /* 0x000fe40008011605 */
[----:B------:R-:W-:Y:S02]  /*3470*/  USHF.R.S32.HI UR64, URZ, 0x1f, UR6 ;  /* 0x0000001fff407899 */ /* 0x000fe40008011406 */
[----:B------:R-:W-:-:S02]  /*3480*/  USHF.R.U32.HI UR4, URZ, 0x4, UR4 ;  /* 0x00000004ff047899 */ /* 0x000fc40008011604 */
[----:B------:R-:W-:Y:S02]  /*3490*/  ULEA.HI UR64, UR64, UR6, URZ, 0x8 ;  /* 0x0000000640407291 */ /* 0x000fe4000f8f40ff */
[----:B------:R-:W-:Y:S02]  /*34a0*/  ULOP3.LUT UR5, UR5, 0x3fff, URZ, 0xc0, !UPT ;  /* 0x00003fff05057892 */ /* 0x000fe4000f8ec0ff */
[----:B------:R-:W-:Y:S02]  /*34b0*/  USHF.R.S32.HI UR64, URZ, 0x8, UR64 ;  /* 0x00000008ff407899 */ /* 0x000fe40008011440 */
[----:B------:R-:W-:Y:S02]  /*34c0*/  ULOP3.LUT UR4, UR4, 0x3fff, URZ, 0xc0, !UPT ;  /* 0x00003fff04047892 */ /* 0x000fe4000f8ec0ff */
[----:B------:R-:W-:Y:S01]  /*34d0*/  UISETP.LT.AND UP0, UPT, UR64, 0x1, UPT ;  /* 0x000000014000788c */ /* 0x000fe2000bf01270 */
[----:B------:R-:W-:Y:S01]  /*34e0*/  UMOV UR60, 0x0 ;  /* 0x00000000003c7882 */ /* 0x000fe20000000000 */
[----:B------:R-:W-:-:S02]  /*34f0*/  UMOV UR61, 0x41404a0 ;  /* 0x041404a0003d7882 */ /* 0x000fc40000000000 */
[----:B------:R-:W-:Y:S01]  /*3500*/  USEL UR65, UR64, 0x1, !UP0 ;  /* 0x0000000140417887 */ /* 0x000fe2000c000000 */
[----:B------:R-:W-:Y:S01]  /*3510*/  UMOV UR58, 0x0 ;  /* 0x00000000003a7882 */ /* 0x000fe20000000000 */
[----:B------:R-:W-:Y:S01]  /*3520*/  UMOV UR59, 0x41404a0 ;  /* 0x041404a0003b7882 */ /* 0x000fe20000000000 */
[----:B------:R-:W-:Y:S01]  /*3530*/  UMOV UR56, 0x0 ;  /* 0x0000000000387882 */ /* 0x000fe20000000000 */
[----:B------:R-:W-:Y:S01]  /*3540*/  UMOV UR57, 0x41404a0 ;  /* 0x041404a000397882 */ /* 0x000fe20000000000 */
[----:B------:R-:W-:Y:S01]  /*3550*/  UMOV UR54, 0x0 ;  /* 0x0000000000367882 */ /* 0x000fe20000000000 */
[----:B------:R-:W-:Y:S01]  /*3560*/  UMOV UR55, 0x41404a0 ;  /* 0x041404a000377882 */ /* 0x000fe20000000000 */
[----:B------:R-:W-:Y:S01]  /*3570*/  UMOV UR52, 0x0 ;  /* 0x0000000000347882 */ /* 0x000fe20000000000 */
[----:B------:R-:W-:Y:S01]  /*3580*/  UMOV UR53, 0x41404a0 ;  /* 0x041404a000357882 */ /* 0x000fe20000000000 */
[----:B------:R-:W-:Y:S02]  /*3590*/  ULOP3.LUT UR45, UR5, 0x10000, URZ, 0xfc, !UPT ;  /* 0x00010000052d7892 */ /* 0x000fe4000f8efcff */
[----:B------:R-:W-:-:S02]  /*35a0*/  ULOP3.LUT UR4, UR4, 0x10000, URZ, 0xfc, !UPT ;  /* 0x0001000004047892 */ /* 0x000fc4000f8efcff */
[----:B------:R-:W-:Y:S02]  /*35b0*/  UIADD3 UR65, UPT, UPT, -UR65, URZ, URZ ;  /* 0x000000ff41417290 */ /* 0x000fe4000fffe1ff */
[----:B-1----:R-:W-:Y:S01]  /*35c0*/  UISETP.GE.AND UP4, UPT, UR7, 0x1, UPT ;  /* 0x000000010700788c */ /* 0x002fe2000bf86270 */
[----:B------:R-:W-:Y:S01]  /*35d0*/  UMOV UR50, 0x0 ;  /* 0x0000000000327882 */ /* 0x000fe20000000000 */
[----:B------:R-:W-:Y:S01]  /*35e0*/  UMOV UR51, 0x41404a0 ;  /* 0x041404a000337882 */ /* 0x000fe20000000000 */
[----:B------:R-:W-:Y:S01]  /*35f0*/  UMOV UR48, 0x0 ;  /* 0x0000000000307882 */ /* 0x000fe20000000000 */
[----:B--2---:R-:W-:Y:S01]  /*3600*/  R2UR UR66, R0 ;  /* 0x00000000004272ca */ /* 0x004fe200000e0000 */
[----:B------:R-:W-:-:S14]  /*3610*/  UMOV UR49, 0x41404a0 ;  /* 0x041404a000317882 */ /* 0x000fdc0000000000 */
.L_x_68:
[----:B------:R-:W-:Y:S02]  /*3620*/  LEA R0, R10, UR43, 0x3 ;  /* 0x0000002b0a007c11 */ /* 0x000fe4000f8e18ff */
[----:B------:R-:W-:Y:S02]  /*3630*/  SHF.L.U32 R5, R9, 0x1f, RZ ;  /* 0x0000001f09057819 */ /* 0x000fe400000006ff */
[----:B------:R-:W-:Y:S01]  /*3640*/  PLOP3.LUT P0, PT, PT, PT, UP4, 0x80, 0x8 ;  /* 0x000000000008781c */ /* 0x000fe20003f0f048 */
[----:B------:R-:W-:Y:S01]  /*3650*/  VIADD R3, R0, 0x90 ;  /* 0x0000009000037836 */ /* 0x000fe20000000000 */
[----:B-1----:R-:W1:Y:S02]  /*3660*/  SYNCS.PHASECHK.TRANS64.TRYWAIT P1, [R0+URZ+0x80], R5 ;  /* 0x00008005000075a7 */ /* 0x002e6400080211ff */
[----:B-1-3--:R-:W-:Y:S09]  /*3670*/  @!P1 BRA `(.L_x_62) ;  /* 0x0000004400009947 */ /* 0x00aff20003800000 */
.L_x_122:
[----:B------:R-:W-:Y:S01]  /*3680*/  LEA R4, R10, UR43, 0x4 ;  /* 0x0000002b0a047c11 */ /* 0x000fe2000f8e20ff */
[----:B------:R-:W-:Y:S01]  /*3690*/  @UP4 ULEA UR5, UR41, UR43, 0x3 ;  /* 0x0000002b29054291 */ /* 0x000fe2000f8e18ff */
[----:B------:R-:W-:Y:S01]  /*36a0*/  PLOP3.LUT P2, PT, PT, PT, PT, 0x80, 0x8 ;  /* 0x000000000008781c */ /* 0x000fe20003f4f070 */
[----:B------:R-:W-:Y:S01]  /*36b0*/  ULEA UR47, UR46, UR43, 0x3 ;  /* 0x0000002b2e2f7291 */ /* 0x000fe2000f8e18ff */
[----:B------:R-:W-:Y:S02]  /*36c0*/  PRMT R3, RZ, 0x654, R3 ;  /* 0x00000654ff037816 */ /* 0x000fe40000000003 */
[----:B-1----:R-:W1:Y:S01]  /*36d0*/  LDS.128 R4, [R4+0x110] ;  /* 0x0001100004047984 */ /* 0x002e620000000c00 */
[----:B------:R-:W-:Y:S02]  /*36e0*/  @P0 SHF.L.U32 R2, R8, 0x1f, RZ ;  /* 0x0000001f08020819 */ /* 0x000fe400000006ff */
[----:B------:R-:W-:Y:S01]  /*36f0*/  SHF.L.U32 R0, R11, 0x1f, RZ ;  /* 0x0000001f0b007819 */ /* 0x000fe200000006ff */
[----:B------:R-:W-:Y:S01]  /*3700*/  @!PT LDS RZ, [RZ] ;  /* 0x00000000fffff984 */ /* 0x000fe20000000800 */
[----:B------:R-:W-:Y:S01]  /*3710*/  @!PT LDS RZ, [RZ] ;  /* 0x00000000fffff984 */ /* 0x000fe20000000800 */
[----:B------:R-:W-:Y:S01]  /*3720*/  @!PT LDS RZ, [RZ] ;  /* 0x00000000fffff984 */ /* 0x000fe20000000800 */
[----:B------:R-:W-:Y:S01]  /*3730*/  @!PT LDS RZ, [RZ] ;  /* 0x00000000fffff984 */ /* 0x000fe20000000800 */
[----:B------:R2:W-:Y:S06]  /*3740*/  MEMBAR.ALL.CTA ;  /* 0x0000000000007992 */ /* 0x0005ec0000008000 */
[----:B--2---:R-:W2:Y:S02]  /*3750*/  FENCE.VIEW.ASYNC.S ;  /* 0x00000000000073c6 */ /* 0x004ea40000000000 */
[----:B--2---:R2:W-:Y:S01]  /*3760*/  SYNCS.ARRIVE.TRANS64.RED.A1T0 RZ, [R3+URZ], RZ ;  /* 0x000000ff03ff79a7 */ /* 0x0045e200081004ff */
[----:B------:R2:W3:Y:S01]  /*3770*/  @P0 SYNCS.PHASECHK.TRANS64.TRYWAIT P2, [UR5], R2 ;  /* 0x00000002ff0005a7 */ /* 0x0004e20008041105 */
[----:B------:R-:W-:Y:S01]  /*3780*/  ULEA.HI UR5, UR46, UR46, URZ, 0x1 ;  /* 0x0000002e2e057291 */ /* 0x000fe2000f8f08ff */
[----:B-1----:R-:W-:-:S03]  /*3790*/  LOP3.LUT P1, RZ, R6, 0x1, RZ, 0xc0, !PT ;  /* 0x0000000106ff7812 */ /* 0x002fc6000782c0ff */
[----:B------:R-:W-:Y:S02]  /*37a0*/  ULOP3.LUT UR6, UR5, 0xffe, URZ, 0xc0, !UPT ;  /* 0x00000ffe05067892 */ /* 0x000fe4000f8ec0ff */
[----:B------:R-:W-:Y:S02]  /*37b0*/  USHF.R.U32.HI UR38, URZ, 0x1, UR5 ;  /* 0x00000001ff267899 */ /* 0x000fe40008011605 */
[----:B------:R-:W-:Y:S02]  /*37c0*/  UIADD3 UR5, UPT, UPT, -UR6, UR46, URZ ;  /* 0x0000002e06057290 */ /* 0x000fe4000fffe1ff */
[----:B------:R-:W-:-:S04]  /*37d0*/  UIMAD UR38, UR38, 0x50, UR66 ;  /* 0x00000050262678a4 */ /* 0x000fc8000f8e0242 */
[----:B------:R-:W-:Y:S01]  /*37e0*/  ULEA UR38, UR5, UR38, 0x14 ;  /* 0x0000002605267291 */ /* 0x000fe2000f8ea0ff */
[----:B------:R-:W1:Y:S02]  /*37f0*/  SYNCS.PHASECHK.TRANS64.TRYWAIT P0, [UR47+0xc0], R0 ;  /* 0x0000c000ff0075a7 */ /* 0x000e64000800112f */
[----:B-123--:R-:W-:Y:S09]  /*3800*/  @!P0 BRA `(.L_x_63) ;  /* 0x0000004000b08947 */ /* 0x00eff20003800000 */
.L_x_124:
[----:B------:R-:W-:Y:S01]  /*3810*/  IADD3 R10, PT, PT, R10, 0x1, RZ ;  /* 0x000000010a0a7810 */ /* 0x000fe20007ffe0ff */
[----:B------:R-:W-:Y:S06]  /*3820*/  BRA.U !UP4, `(.L_x_64) ;  /* 0x000000050c107547 */ /* 0x000fec000b800000 */
[----:B------:R-:W-:Y:S01]  /*3830*/  UPLOP3.LUT UP2, UPT, UPT, UPT, UPT, 0x40, 0x4 ;  /* 0x000000000004789c */ /* 0x000fe20003f4e870 */
[----:B------:R-:W-:Y:S01]  /*3840*/  UMOV UR40, UR65 ;  /* 0x0000004100287c82 */ /* 0x000fe20008000000 */
[----:B------:R-:W-:Y:S01]  /*3850*/  UMOV UR39, UR64 ;  /* 0x0000004000277c82 */ /* 0x000fe20008000000 */
[----:B------:R-:W-:-:S08]  /*3860*/  UMOV UR5, UR41 ;  /* 0x0000002900057c82 */ /* 0x000fd00008000000 */
.L_x_67:
[----:B------:R-:W-:Y:S02]  /*3870*/  UIADD3 UR40, UPT, UPT, UR40, 0x1, URZ ;  /* 0x0000000128287890 */ /* 0x000fe4000fffe0ff */
[----:B--2---:R-:W-:Y:S02]  /*3880*/  ULEA UR7, UR5, UR43, 0x3 ;  /* 0x0000002b05077291 */ /* 0x004fe4000f8e18ff */
[----:B------:R-:W-:Y:S01]  /*3890*/  UISETP.NE.AND UP3, UPT, UR40, URZ, UPT ;  /* 0x000000ff2800728c */ /* 0x000fe2000bf65270 */
[----:B---3--:R-:W-:Y:S10]  /*38a0*/  @P2 BRA `(.L_x_65) ;  /* 0x00000000000c2947 */ /* 0x008ff40003800000 */
[----:B-1----:R-:W-:Y:S04]  /*38b0*/  SHF.L.U32 R3, R8, 0x1f, RZ ;  /* 0x0000001f08037819 */ /* 0x002fe800000006ff */
[----:B------:R-:W1:Y:S02]  /*38c0*/  SYNCS.PHASECHK.TRANS64.TRYWAIT P0, [UR7], R3 ;  /* 0x00000003ff0075a7 */ /* 0x000e640008001107 */
[----:B-1----:R-:W-:Y:S05]  /*38d0*/  @!P0 BRA `(.L_x_66) ;  /* 0x0000004000948947 */ /* 0x002fea0003800000 */
.L_x_65:
[----:B------:R-:W-:Y:S01]  /*38e0*/  UISETP.NE.AND UP0, UPT, UR39, 0x1, UPT ;  /* 0x000000012700788c */ /* 0x000fe2000bf05270 */
[----:B------:R-:W-:Y:S01]  /*38f0*/  PLOP3.LUT P2, PT, PT, PT, PT, 0x80, 0x8 ;  /* 0x000000000008781c */ /* 0x000fe20003f4f070 */
[----:B------:R-:W-:Y:S02]  /*3900*/  UIADD3 UR6, UPT, UPT, UR5, 0x1, URZ ;  /* 0x0000000105067890 */ /* 0x000fe4000fffe0ff */
[----:B------:R-:W-:Y:S02]  /*3910*/  UIADD3 UR42, UPT, UPT, UR7, 0x30, URZ ;  /* 0x00000030072a7890 */ /* 0x000fe4000fffe0ff */
[----:B------:R-:W-:Y:S01]  /*3920*/  UISETP.NE.AND UP1, UPT, UR6, 0x6, UPT ;  /* 0x000000060600788c */ /* 0x000fe2000bf25270 */
[----:B------:R-:W-:Y:S01]  /*3930*/  PLOP3.LUT P0, PT, PT, PT, UP0, 0x80, 0x8 ;  /* 0x000000000008781c */ /* 0x000fe20003f0f008 */
[----:B------:R-:W-:Y:S02]  /*3940*/  UIADD3 UR39, UPT, UPT, UR39, -0x1, URZ ;  /* 0xffffffff27277890 */ /* 0x000fe4000fffe0ff */
[----:B------:R-:W-:Y:S02]  /*3950*/  USEL UR8, URZ, 0x1, UP1 ;  /* 0x00000001ff087887 */ /* 0x000fe40008800000 */
[----:B------:R-:W-:Y:S01]  /*3960*/  USEL UR41, UR6, URZ, UP1 ;  /* 0x000000ff06297287 */ /* 0x000fe20008800000 */
[----:B------:R-:W-:Y:S01]  /*3970*/  UMOV UR7, 0x40004040 ;  /* 0x4000404000077882 */ /* 0x000fe20000000000 */
[----:B------:R-:W-:Y:S02]  /*3980*/  UMOV UR9, 0x40004040 ;  /* 0x4000404000097882 */ /* 0x000fe40000000000 */
[----:B------:R-:W-:Y:S01]  /*3990*/  @UP0 ULEA UR6, UR41, UR43, 0x3 ;  /* 0x0000002b29060291 */ /* 0x000fe2000f8e18ff */
[----:B------:R-:W-:Y:S01]  /*39a0*/  LOP3.LUT R8, R8, UR8, RZ, 0x3c, !PT ;  /* 0x0000000808087c12 */ /* 0x000fe2000f8e3cff */
[----:B------:R-:W-:Y:S01]  /*39b0*/  ULEA UR8, UR5, UR45, 0xa ;  /* 0x0000002d05087291 */ /* 0x000fe2000f8e50ff */
[----:B------:R-:W-:Y:S02]  /*39c0*/  UMOV UR37, 0x40004040 ;  /* 0x4000404000257882 */ /* 0x000fe40000000000 */
[----:B-1----:R-:W-:Y:S01]  /*39d0*/  @P0 SHF.L.U32 R0, R8, 0x1f, RZ ;  /* 0x0000001f08000819 */ /* 0x002fe200000006ff */
[----:B------:R-:W-:Y:S02]  /*39e0*/  UIADD3 UR34, UPT, UPT, UR8, 0x2, URZ ;  /* 0x0000000208227890 */ /* 0x000fe4000fffe0ff */
[----:B------:R-:W-:Y:S01]  /*39f0*/  UIADD3 UR30, UPT, UPT, UR8, 0x4, URZ ;  /* 0x00000004081e7890 */ /* 0x000fe2000fffe0ff */
[----:B------:R2:W3:Y:S01]  /*3a00*/  @P0 SYNCS.PHASECHK.TRANS64.TRYWAIT P2, [UR6], R0 ;  /* 0x00000000ff0005a7 */ /* 0x0004e20008041106 */
[----:B------:R-:W-:Y:S02]  /*3a10*/  UIMAD UR6, UR5, 0x500, UR4 ;  /* 0x00000500050678a4 */ /* 0x000fe4000f8e0204 */
[----:B------:R-:W-:Y:S02]  /*3a20*/  UIADD3 UR26, UPT, UPT, UR8, 0x6, URZ ;  /* 0x00000006081a7890 */ /* 0x000fe4000fffe0ff */
[----:B------:R-:W-:Y:S02]  /*3a30*/  UIADD3 UR36, UPT, UPT, UR6, 0x2, URZ ;  /* 0x0000000206247890 */ /* 0x000fe4000fffe0ff */
[----:B------:R-:W-:Y:S02]  /*3a40*/  UIADD3 UR32, UPT, UPT, UR6, 0x4, URZ ;  /* 0x0000000406207890 */ /* 0x000fe4000fffe0ff */
[----:B------:R-:W-:Y:S01]  /*3a50*/  UIADD3 UR28, UPT, UPT, UR6, 0x6, URZ ;  /* 0x00000006061c7890 */ /* 0x000fe2000fffe0ff */
[----:B------:R2:W-:Y:S01]  /*3a60*/  UTCIMMA gdesc[UR8], gdesc[UR6], tmem[UR38], tmem[UR62], idesc[UR63], UP2 ;  /* 0x00ff3e06080075ea */ /* 0x0005e20009000126 */
[----:B------:R-:W-:Y:S02]  /*3a70*/  UIADD3 UR24, UPT, UPT, UR6, 0x280, URZ ;  /* 0x0000028006187890 */ /* 0x000fe4000fffe0ff */
[----:B------:R-:W-:Y:S02]  /*3a80*/  UIADD3 UR22, UPT, UPT, UR8, 0x200, URZ ;  /* 0x0000020008167890 */ /* 0x000fe4000fffe0ff */
[----:B------:R-:W-:Y:S02]  /*3a90*/  UIADD3 UR20, UPT, UPT, UR6, 0x282, URZ ;  /* 0x0000028206147890 */ /* 0x000fe4000fffe0ff */
[----:B------:R-:W-:Y:S02]  /*3aa0*/  UIADD3 UR18, UPT, UPT, UR8, 0x202, URZ ;  /* 0x0000020208127890 */ /* 0x000fe4000fffe0ff */
[----:B------:R-:W-:Y:S02]  /*3ab0*/  UIADD3 UR16, UPT, UPT, UR6, 0x284, URZ ;  /* 0x0000028406107890 */ /* 0x000fe4000fffe0ff */
[----:B------:R-:W-:Y:S02]  /*3ac0*/  UIADD3 UR14, UPT, UPT, UR8, 0x204, URZ ;  /* 0x00000204080e7890 */ /* 0x000fe4000fffe0ff */
[----:B------:R-:W-:Y:S02]  /*3ad0*/  UIADD3 UR12, UPT, UPT, UR6, 0x286, URZ ;  /* 0x00000286060c7890 */ /* 0x000fe4000fffe0ff */
[----:B------:R-:W-:Y:S02]  /*3ae0*/  UIADD3 UR10, UPT, UPT, UR8, 0x206, URZ ;  /* 0x00000206080a7890 */ /* 0x000fe4000fffe0ff */
[----:B------:R-:W-:Y:S01]  /*3af0*/  UPLOP3.LUT UP2, UPT, UPT, UPT, UPT, 0x80, 0x8 ;  /* 0x000000000008789c */ /* 0x000fe20003f4f070 */
[----:B------:R-:W-:Y:S01]  /*3b00*/  UMOV UR35, 0x40004040 ;  /* 0x4000404000237882 */ /* 0x000fe20000000000 */
[----:B------:R-:W-:Y:S01]  /*3b10*/  UMOV UR33, 0x40004040 ;  /* 0x4000404000217882 */ /* 0x000fe20000000000 */
[----:B------:R2:W-:Y:S01]  /*3b20*/  UTCIMMA gdesc[UR34], gdesc[UR36], tmem[UR38], tmem[UR60], idesc[UR61], UPT ;  /* 0x00ff3c24220075ea */ /* 0x0005e2000b800126 */
        /* <DEDUP_REMOVED lines=14> */
[----:B------:R-:W-:Y:S01]  /*3c10*/  UMOV UR11, 0x40004040 ;  /* 0x40004040000b7882 */ /* 0x000fe20000000000 */
[----:B------:R2:W-:Y:S01]  /*3c20*/  UTCIMMA gdesc[UR14], gdesc[UR16], tmem[UR38], tmem[UR50], idesc[UR51], UPT ;  /* 0x00ff32100e0075ea */ /* 0x0005e2000b800126 */
[----:B------:R2:W-:Y:S01]  /*3c30*/  UTCIMMA gdesc[UR10], gdesc[UR12], tmem[UR38], tmem[UR48], idesc[UR49], UPT ;  /* 0x00ff300c0a0075ea */ /* 0x0005e2000b800126 */
[----:B------:R2:W-:Y:S01]  /*3c40*/  UTCBAR.MULTICAST [UR42], URZ, UR44 ;  /* 0x000000ff2a0073e9 */ /* 0x0005e2000800082c */
[----:B------:R-:W-:Y:S01]  /*3c50*/  UMOV UR5, UR41 ;  /* 0x0000002900057c82 */ /* 0x000fe20008000000 */
[----:B------:R-:W-:Y:S05]  /*3c60*/  BRA.U UP3, `(.L_x_67) ;  /* 0xfffffffd03007547 */ /* 0x000fea000b83ffff */
.L_x_64:
[----:B------:R-:W-:Y:S01]  /*3c70*/  UIADD3 UR5, UPT, UPT, UR46, 0x1, URZ ;  /* 0x000000012e057890 */ /* 0x000fe2000fffe0ff */
[C---:B------:R-:W-:Y:S01]  /*3c80*/  ISETP.NE.AND P0, PT, R10.reuse, 0x2, PT ;  /* 0x000000020a00780c */ /* 0x040fe20003f05270 */
[----:B--2---:R-:W-:Y:S02]  /*3c90*/  UIADD3 UR6, UPT, UPT, UR47, 0xa0, URZ ;  /* 0x000000a02f067890 */ /* 0x004fe4000fffe0ff */
[----:B------:R-:W-:Y:S01]  /*3ca0*/  UISETP.NE.AND UP0, UPT, UR5, 0x4, UPT ;  /* 0x000000040500788c */ /* 0x000fe2000bf05270 */
[----:B-1----:R-:W-:Y:S02]  /*3cb0*/  SEL R0, RZ, 0x1, P0 ;  /* 0x00000001ff007807 */ /* 0x002fe40000000000 */
[----:B------:R-:W-:Y:S01]  /*3cc0*/  SEL R10, R10, RZ, P0 ;  /* 0x000000ff0a0a7207 */ /* 0x000fe20000000000 */
[----:B------:R-:W-:Y:S01]  /*3cd0*/  USEL UR7, URZ, 0x1, UP0 ;  /* 0x00000001ff077887 */ /* 0x000fe20008000000 */
[----:B------:R-:W-:Y:S01]  /*3ce0*/  LOP3.LUT R9, R9, R0, RZ, 0x3c, !PT ;  /* 0x0000000009097212 */ /* 0x000fe200078e3cff */
[----:B------:R-:W-:Y:S01]  /*3cf0*/  USEL UR46, UR5, URZ, UP0 ;  /* 0x000000ff052e7287 */ /* 0x000fe20008000000 */
[----:B------:R1:W-:Y:S03]  /*3d00*/  UTCBAR [UR6], URZ ;  /* 0x000000ff060073e9 */ /* 0x0003e600080000ff */
[----:B------:R-:W-:Y:S01]  /*3d10*/  LOP3.LUT R11, R11, UR7, RZ, 0x3c, !PT ;  /* 0x000000070b0b7c12 */ /* 0x000fe2000f8e3cff */
[----:B------:R-:W-:Y:S07]  /*3d20*/  @P1 BRA `(.L_x_68) ;  /* 0xfffffff8003c1947 */ /* 0x000fee000383ffff */
[----:B------:R-:W2:Y:S01]  /*3d30*/  S2UR UR8, SR_CgaCtaId ;  /* 0x00000000000879c3 */ /* 0x000ea20000008800 */
[----:B------:R-:W-:Y:S01]  /*3d40*/  ELECT P0, URZ, PT ;  /* 0x0000000000ff782f */ /* 0x000fe20003800000 */
[----:B------:R-:W-:Y:S01]  /*3d50*/  IMAD.MOV.U32 R0, RZ, RZ, 0x1 ;  /* 0x00000001ff007424 */ /* 0x000fe200078e00ff */
[----:B------:R-:W-:Y:S01]  /*3d60*/  UIADD3 UR43, UPT, UPT, UR43, 0xc0, URZ ;  /* 0x000000c02b2b7890 */ /* 0x000fe2000fffe0ff */
[----:B------:R-:W-:Y:S01]  /*3d70*/  SHF.L.U32 R3, R11, 0x1f, RZ ;  /* 0x0000001f0b037819 */ /* 0x000fe200000006ff */
[----:B------:R-:W-:-:S03]  /*3d80*/  UMOV UR4, 0x40 ;  /* 0x0000004000047882 */ /* 0x000fc60000000000 */
[----:B------:R-:W-:Y:S01]  /*3d90*/  UVIRTCOUNT.DEALLOC.SMPOOL 0x80 ;  /* 0x000000800000784c */ /* 0x000fe20000000000 */
[----:B--2---:R-:W-:Y:S02]  /*3da0*/  ULEA UR8, UR8, UR4, 0x18 ;  /* 0x0000000408087291 */ /* 0x004fe4000f8ec0ff */
[----:B------:R-:W-:-:S07]  /*3db0*/  ULEA UR4, UR46, UR43, 0x3 ;  /* 0x0000002b2e047291 */ /* 0x000fce000f8e18ff */
[----:B------:R2:W-:Y:S02]  /*3dc0*/  @P0 STS.U8 [UR8+0x1c], R0 ;  /* 0x00001c00ff000988 */ /* 0x0005e40008000008 */
[----:B------:R-:W4:Y:S02]  /*3dd0*/  SYNCS.PHASECHK.TRANS64.TRYWAIT P0, [UR4], R3 ;  /* 0x00000003ff0075a7 */ /* 0x000f240008001104 */
[----:B--2-4-:R-:W-:Y:S05]  /*3de0*/  @!P0 BRA `(.L_x_69) ;  /* 0x0000003c00688947 */ /* 0x014fea0003800000 */
.L_x_127:
[----:B------:R-:W-:-:S04]  /*3df0*/  UIADD3 UR4, UPT, UPT, UR46, 0x1, URZ ;  /* 0x000000012e047890 */ /* 0x000fc8000fffe0ff */
[----:B------:R-:W-:-:S04]  /*3e00*/  UISETP.NE.AND UP0, UPT, UR4, 0x4, UPT ;  /* 0x000000040400788c */ /* 0x000fc8000bf05270 */
[----:B-1----:R-:W-:Y:S02]  /*3e10*/  USEL UR6, URZ, 0x1, UP0 ;  /* 0x00000001ff067887 */ /* 0x002fe40008000000 */
[----:B------:R-:W-:-:S04]  /*3e20*/  USEL UR4, UR4, URZ, UP0 ;  /* 0x000000ff04047287 */ /* 0x000fc80008000000 */
[----:B------:R-:W-:Y:S01]  /*3e30*/  ULEA UR5, UR4, UR43, 0x3 ;  /* 0x0000002b04057291 */ /* 0x000fe2000f8e18ff */
[----:B------:R-:W-:-:S04]  /*3e40*/  LOP3.LUT R2, R11, UR6, RZ, 0x3c, !PT ;  /* 0x000000060b027c12 */ /* 0x000fc8000f8e3cff */
[----:B--2---:R-:W-:-:S04]  /*3e50*/  SHF.L.U32 R3, R2, 0x1f, RZ ;  /* 0x0000001f02037819 */ /* 0x004fc800000006ff */
[----:B------:R-:W1:Y:S02]  /*3e60*/  SYNCS.PHASECHK.TRANS64.TRYWAIT P0, [UR5], R3 ;  /* 0x00000003ff0075a7 */ /* 0x000e640008001105 */
[----:B-1----:R-:W-:Y:S05]  /*3e70*/  @!P0 BRA `(.L_x_70) ;  /* 0x0000003c005c8947 */ /* 0x002fea0003800000 */
.L_x_129:
        /* <DEDUP_REMOVED lines=9> */
.L_x_131:
[----:B------:R-:W-:-:S04]  /*3f10*/  UIADD3 UR4, UPT, UPT, UR4, 0x1, URZ ;  /* 0x0000000104047890 */ /* 0x000fc8000fffe0ff */
[----:B------:R-:W-:-:S04]  /*3f20*/  UISETP.NE.AND UP0, UPT, UR4, 0x4, UPT ;  /* 0x000000040400788c */ /* 0x000fc8000bf05270 */
[----:B------:R-:W-:Y:S02]  /*3f30*/  USEL UR5, URZ, 0x1, UP0 ;  /* 0x00000001ff057887 */ /* 0x000fe40008000000 */
[----:B------:R-:W-:-:S04]  /*3f40*/  USEL UR4, UR4, URZ, UP0 ;  /* 0x000000ff04047287 */ /* 0x000fc80008000000 */
[----:B------:R-:W-:Y:S01]  /*3f50*/  ULEA UR4, UR4, UR43, 0x3 ;  /* 0x0000002b04047291 */ /* 0x000fe2000f8e18ff */
[----:B-1----:R-:W-:-:S04]  /*3f60*/  LOP3.LUT R3, R2, UR5, RZ, 0x3c, !PT ;  /* 0x0000000502037c12 */ /* 0x002fc8000f8e3cff */
[----:B------:R-:W-:-:S04]  /*3f70*/  SHF.L.U32 R3, R3, 0x1f, RZ ;  /* 0x0000001f03037819 */ /* 0x000fc800000006ff */
[----:B------:R-:W1:Y:S02]  /*3f80*/  SYNCS.PHASECHK.TRANS64.TRYWAIT P0, [UR4], R3 ;  /* 0x00000003ff0075a7 */ /* 0x000e640008001104 */
[----:B-1----:R-:W-:Y:S05]  /*3f90*/  @!P0 BRA `(.L_x_72) ;  /* 0x0000003c00448947 */ /* 0x002fea0003800000 */
.L_x_133:
[----:B------:R-:W-:Y:S01]  /*3fa0*/  NOP ;  /* 0x0000000000007918 */ /* 0x000fe20000000000 */
[----:B-1----:R-:W1:Y:S01]  /*3fb0*/  LDS R0, [UR8+0x14] ;  /* 0x00001408ff007984 */ /* 0x002e620008000800 */
[----:B------:R-:W-:Y:S01]  /*3fc0*/  ULOP3.LUT UR4, UR66, 0xffff, URZ, 0xc0, !UPT ;  /* 0x0000ffff42047892 */ /* 0x000fe2000f8ec0ff */
[----:B------:R-:W-:Y:S01]  /*3fd0*/  UMOV UR5, 0xffff ;  /* 0x0000ffff00057882 */ /* 0x000fe20000000000 */
[----:B------:R-:W-:Y:S02]  /*3fe0*/  UMOV UR6, 0x1 ;  /* 0x0000000100067882 */ /* 0x000fe40000000000 */
[----:B------:R-:W-:-:S04]  /*3ff0*/  USHF.R.U32.HI UR4, URZ, 0x5, UR4 ;  /* 0x00000005ff047899 */ /* 0x000fc80008011604 */
[----:B------:R-:W-:Y:S02]  /*4000*/  USHF.L.U32 UR5, UR5, UR4, URZ ;  /* 0x0000000405057299 */ /* 0x000fe400080006ff */
[----:B------:R-:W-:-:S04]  /*4010*/  USHF.L.U32 UR4, UR6, UR4, URZ ;  /* 0x0000000406047299 */ /* 0x000fc800080006ff */
[----:B-1----:R-:W-:-:S04]  /*4020*/  LOP3.LUT R0, R0, UR5, RZ, 0xc0, !PT ;  /* 0x0000000500007c12 */ /* 0x002fc8000f8ec0ff */
[----:B------:R-:W-:-:S13]  /*4030*/  ISETP.NE.AND P0, PT, R0, UR5, PT ;  /* 0x0000000500007c0c */ /* 0x000fda000bf05270 */
[----:B------:R-:W-:Y:S05]  /*4040*/  @P0 BRA `(.L_x_73) ;  /* 0x0000000000580947 */ /* 0x000fea0003800000 */
[----:B------:R-:W1:Y:S02]  /*4050*/  LDS R0, [UR8+0x18] ;  /* 0x00001808ff007984 */ /* 0x000e640008000800 */
[----:B-1----:R-:W-:-:S04]  /*4060*/  LOP3.LUT R0, R0, UR4, RZ, 0xc0, !PT ;  /* 0x0000000400007c12 */ /* 0x002fc8000f8ec0ff */
[----:B------:R-:W-:-:S13]  /*4070*/  ISETP.NE.AND P0, PT, R0, UR4, PT ;  /* 0x0000000400007c0c */ /* 0x000fda000bf05270 */
[----:B------:R-:W-:Y:S05]  /*4080*/  @P0 BRA `(.L_x_74) ;  /* 0x00000000003c0947 */ /* 0x000fea0003800000 */
[----:B------:R-:W1:Y:S01]  /*4090*/  S2R R2, SR_LANEID ;  /* 0x0000000000027919 */ /* 0x000e620000000000 */
[----:B------:R-:W-:Y:S01]  /*40a0*/  ULOP3.LUT UR5, URZ, UR5, URZ, 0x33, !UPT ;  /* 0x00000005ff057292 */ /* 0x000fe2000f8e33ff */
[----:B------:R-:W-:Y:S01]  /*40b0*/  LOP3.LUT R4, RZ, UR4, RZ, 0x33, !PT ;  /* 0x00000004ff047c12 */ /* 0x000fe2000f8e33ff */
[----:B------:R-:W-:Y:S02]  /*40c0*/  VOTEU.ANY UR4, UPT, PT ;  /* 0x0000000000047886 */ /* 0x000fe400038e0100 */
[----:B------:R-:W-:Y:S01]  /*40d0*/  UFLO.U32 UR4, UR4 ;  /* 0x00000004000472bd */ /* 0x000fe200080e0000 */
[----:B------:R-:W2:Y:S01]  /*40e0*/  REDUX UR6, R4 ;  /* 0x00000000040673c4 */ /* 0x000ea20000000000 */
[----:B------:R-:W-:-:S06]  /*40f0*/  IMAD.U32 R0, RZ, RZ, UR5 ;  /* 0x00000005ff007e24 */ /* 0x000fcc000f8e00ff */
[----:B------:R4:W-:Y:S01]  /*4100*/  UTCATOMSWS.AND URZ, UR5 ;  /* 0x0000000500ff79e3 */ /* 0x0009e20008000000 */
[----:B------:R-:W3:Y:S01]  /*4110*/  REDUX UR7, R0 ;  /* 0x00000000000773c4 */ /* 0x000ee20000000000 */
[----:B-1----:R-:W-:Y:S01]  /*4120*/  ISETP.EQ.U32.AND P0, PT, R2, UR4, PT ;  /* 0x0000000402007c0c */ /* 0x002fe2000bf02070 */
[----:B--2---:R-:W-:Y:S01]  /*4130*/  IMAD.U32 R2, RZ, RZ, UR6 ;  /* 0x00000006ff027e24 */ /* 0x004fe2000f8e00ff */
[----:B---3--:R-:W-:-:S11]  /*4140*/  MOV R3, UR7 ;  /* 0x0000000700037c02 */ /* 0x008fd60008000f00 */
[----:B------:R4:W-:Y:S04]  /*4150*/  @P0 ATOMS.AND RZ, [UR8+0x14], R3 ;  /* 0x00001403ffff098c */ /* 0x0009e8000a800008 */
[----:B------:R4:W-:Y:S01]  /*4160*/  @P0 ATOMS.AND RZ, [UR8+0x18], R2 ;  /* 0x00001802ffff098c */ /* 0x0009e2000a800008 */
[----:B------:R-:W-:Y:S05]  /*4170*/  BRA `(.L_x_75) ;  /* 0x0000000000147947 */ /* 0x000fea0003800000 */
.L_x_74:
[----:B------:R-:W-:Y:S02]  /*4180*/  MOV R2, 0x41a0 ;  /* 0x000041a000027802 */ /* 0x000fe40000000f00 */
[----:B---3-5:R-:W-:Y:S05]  /*4190*/  CALL.REL.NOINC `($__internal_0_$__cuda_sm10x_tcgen05_guardrail_trap_col_being_dealloced_not_returned_by_alloc) ;  /* 0x0000003c00647944 */ /* 0x028fea0003c00000 */
[----:B------:R-:W-:Y:S05]  /*41a0*/  BRA `(.L_x_75) ;  /* 0x0000000000087947 */ /* 0x000fea0003800000 */
.L_x_73:
[----:B------:R-:W-:Y:S02]  /*41b0*/  MOV R2, 0x41d0 ;  /* 0x000041d000027802 */ /* 0x000fe40000000f00 */
[----:B---3-5:R-:W-:Y:S05]  /*41c0*/  CALL.REL.NOINC `($__internal_2_$__cuda_sm10x_tcgen05_guardrail_trap_unallocated_columns_being_dealloced) ;  /* 0x0000003c00707944 */ /* 0x028fea0003c00000 */
.L_x_75:
[----:B------:R-:W-:Y:S01]  /*41d0*/  NOP ;  /* 0x0000000000007918 */ /* 0x000fe20000000000 */
[----:B----4-:R-:W-:Y:S05]  /*41e0*/  EXIT ;  /* 0x000000000000794d */ /* 0x010fea0003800000 */
.L_x_57:
[----:B------:R-:W-:-:S09]  /*41f0*/  UISETP.NE.OR UP0, UPT, UR20, 0x3, !UP3 ;  /* 0x000000031400788c */ /* 0x000fd2000df05670 */
[----:B------:R-:W-:Y:S05]  /*4200*/  BRA.U UP0, `(.L_x_76) ;  /* 0x0000000d00947547 */ /* 0x000fea000b800000 */
[----:B------:R-:W2:Y:S01]  /*4210*/  LDCU.64 UR4, c[0x0][0x888] ;  /* 0x00011100ff0477ac */ /* 0x000ea20008000a00 */
[----:B------:R-:W3:Y:S01]  /*4220*/  LDC.64 R12, c[0x0][0x348] ;  /* 0x0000d200ff0c7b82 */ /* 0x000ee20000000a00 */
[----:B------:R-:W-:Y:S02]  /*4230*/  HFMA2 R9, -RZ, RZ, 0, 0 ;  /* 0x00000000ff097431 */ /* 0x000fe400000001ff */
[----:B------:R-:W-:Y:S01]  /*4240*/  IMAD.MOV.U32 R11, RZ, RZ, 0x1 ;  /* 0x00000001ff0b7424 */ /* 0x000fe200078e00ff */
[----:B------:R-:W4:Y:S01]  /*4250*/  LDCU UR38, c[0x0][0x370] ;  /* 0x00006e00ff2677ac */ /* 0x000f220008000800 */
[----:B------:R-:W-:Y:S01]  /*4260*/  IMAD.MOV.U32 R10, RZ, RZ, RZ ;  /* 0x000000ffff0a7224 */ /* 0x000fe200078e00ff */
[----:B------:R-:W-:Y:S01]  /*4270*/  MOV R8, 0x1400 ;  /* 0x0000140000087802 */ /* 0x000fe20000000f00 */
[----:B------:R-:W4:Y:S01]  /*4280*/  LDCU.128 UR52, c[0x0][0xb10] ;  /* 0x00016200ff3477ac */ /* 0x000f220008000c00 */
[----:B------:R-:W1:Y:S01]  /*4290*/  LDCU UR37, c[0x0][0x374] ;  /* 0x00006e80ff2577ac */ /* 0x000e620008000800 */
[----:B------:R-:W1:Y:S01]  /*42a0*/  LDCU.64 UR30, c[0x0][0x890] ;  /* 0x00011200ff1e77ac */ /* 0x000e620008000a00 */
[----:B--2---:R-:W-:Y:S01]  /*42b0*/  UISETP.NE.U32.AND UP0, UPT, UR4, URZ, UPT ;  /* 0x000000ff0400728c */ /* 0x004fe2000bf05070 */
[----:B------:R-:W2:Y:S01]  /*42c0*/  LDCU UR15, c[0x0][0xb0c] ;  /* 0x00016180ff0f77ac */ /* 0x000ea20008000800 */
[----:B------:R-:W3:Y:S01]  /*42d0*/  LDCU UR43, c[0x0][0xb20] ;  /* 0x00016400ff2b77ac */ /* 0x000ee20008000800 */
[----:B------:R-:W3:Y:S01]  /*42e0*/  LDCU UR4, c[0x0][0xb30] ;  /* 0x00016600ff0477ac */ /* 0x000ee20008000800 */
[----:B------:R-:W-:Y:S01]  /*42f0*/  UMOV UR21, 0x400 ;  /* 0x0000040000157882 */ /* 0x000fe20000000000 */
[----:B----4-:R-:W-:-:S02]  /*4300*/  UIMAD.WIDE.U32 UR6, UR38, UR52, URZ ;  /* 0x00000034260672a5 */ /* 0x010fc4000f8e00ff */
[----:B-1----:R-:W-:Y:S02]  /*4310*/  UIMAD.WIDE.U32 UR8, UR37, UR55, URZ ;  /* 0x00000037250872a5 */ /* 0x002fe4000f8e00ff */
[----:B------:R-:W-:Y:S02]  /*4320*/  ULEA UR21, UR51, UR21, 0x18 ;  /* 0x0000001533157291 */ /* 0x000fe4000f8ec0ff */
[----:B------:R-:W-:Y:S02]  /*4330*/  USEL UR42, URZ, 0x1, UP5 ;  /* 0x00000001ff2a7887 */ /* 0x000fe4000a800000 */
[----:B------:R-:W-:Y:S02]  /*4340*/  UISETP.NE.AND.EX UP5, UPT, UR5, URZ, UPT, UP0 ;  /* 0x000000ff0500728c */ /* 0x000fe4000bfa5300 */
[----:B------:R-:W-:Y:S02]  /*4350*/  UISETP.NE.U32.AND UP6, UPT, UR30, URZ, UPT ;  /* 0x000000ff1e00728c */ /* 0x000fe4000bfc5070 */
[----:B------:R-:W-:-:S02]  /*4360*/  UIADD3 UR5, UPT, UPT, UR21, 0x60, URZ ;  /* 0x0000006015057890 */ /* 0x000fc4000fffe0ff */
[----:B------:R-:W-:Y:S01]  /*4370*/  UISETP.NE.AND UP0, UPT, UR41, 0x1, UPT ;  /* 0x000000012900788c */ /* 0x000fe2000bf05270 */
[----:B------:R-:W-:Y:S01]  /*4380*/  UMOV UR40, UR7 ;  /* 0x0000000700287c82 */ /* 0x000fe20008000000 */
[----:B------:R-:W-:Y:S01]  /*4390*/  UMOV UR39, UR9 ;  /* 0x0000000900277c82 */ /* 0x000fe20008000000 */
[----:B--2---:R-:W-:Y:S02]  /*43a0*/  UISETP.NE.AND UP0, UPT, UR15, 0x1, UPT ;  /* 0x000000010f00788c */ /* 0x004fe4000bf05270 */
[----:B------:R-:W-:Y:S02]  /*43b0*/  UPLOP3.LUT UP1, UPT, UPT, UPT, UPT, 0x40, 0x4 ;  /* 0x000000000004789c */ /* 0x000fe40003f2e870 */
[----:B------:R-:W-:Y:S01]  /*43c0*/  UISETP.GE.AND UP3, UPT, UR41, 0x1, UPT ;  /* 0x000000012900788c */ /* 0x000fe2000bf66270 */
[----:B------:R-:W1:Y:S01]  /*43d0*/  LDCU.64 UR22, c[0x0][0xb28] ;  /* 0x00016500ff1677ac */ /* 0x000e620008000a00 */
[----:B------:R-:W-:Y:S02]  /*43e0*/  UISETP.NE.AND.EX UP6, UPT, UR31, URZ, UPT, UP6 ;  /* 0x000000ff1f00728c */ /* 0x000fe4000bfc5360 */
[----:B------:R-:W-:-:S02]  /*43f0*/  UPRMT UR51, UR51, 0x654, UR5 ;  /* 0x0000065433337896 */ /* 0x000fc40008000005 */
[----:B------:R-:W-:Y:S02]  /*4400*/  USHF.R.U32.HI UR40, URZ, UR53, UR40 ;  /* 0x00000035ff287299 */ /* 0x000fe40008011628 */
[----:B---3--:R-:W-:Y:S02]  /*4410*/  USHF.R.U32.HI UR39, URZ, UR43, UR39 ;  /* 0x0000002bff277299 */ /* 0x008fe40008011627 */
[----:B------:R-:W-:Y:S02]  /*4420*/  UISETP.NE.AND UP0, UPT, UR54, 0x1, UPT ;  /* 0x000000013600788c */ /* 0x000fe4000bf05270 */
[----:B------:R-:W-:-:S11]  /*4430*/  UISETP.NE.AND UP4, UPT, UR4, 0x1, UPT ;  /* 0x000000010400788c */ /* 0x000fd6000bf85270 */
.L_x_84:
[C---:B------:R-:W-:Y:S02]  /*4440*/  LEA R3, R10.reuse, UR21, 0x3 ;  /* 0x000000150a037c11 */ /* 0x040fe4000f8e18ff */
[----:B------:R-:W-:Y:S02]  /*4450*/  SHF.L.U32 R0, R9, 0x1f, RZ ;  /* 0x0000001f09007819 */ /* 0x000fe400000006ff */
[----:B------:R-:W-:Y:S02]  /*4460*/  LEA R5, R10, UR21, 0x4 ;  /* 0x000000150a057c11 */ /* 0x000fe4000f8e20ff */
[----:B--2---:R-:W2:Y:S02]  /*4470*/  SYNCS.PHASECHK.TRANS64.TRYWAIT P0, [R3+URZ+0x80], R0 ;  /* 0x00008000030075a7 */ /* 0x004ea400080011ff */
[----:B--2---:R-:W-:Y:S05]  /*4480*/  @!P0 BRA `(.L_x_77) ;  /* 0x0000003800208947 */ /* 0x004fea0003800000 */
.L_x_134:
[----:B------:R-:W3:Y:S01]  /*4490*/  LDS.128 R4, [R5+0x110] ;  /* 0x0001100005047984 */ /* 0x000ee20000000c00 */
[----:B------:R-:W-:Y:S01]  /*44a0*/  UISETP.GE.AND UP0, UPT, UR41, 0x1, UPT ;  /* 0x000000012900788c */ /* 0x000fe2000bf06270 */
[----:B------:R-:W-:Y:S01]  /*44b0*/  @!PT LDS RZ, [RZ] ;  /* 0x00000000fffff984 */ /* 0x000fe20000000800 */
[----:B------:R-:W-:Y:S01]  /*44c0*/  @!PT LDS RZ, [RZ] ;  /* 0x00000000fffff984 */ /* 0x000fe20000000800 */
[----:B------:R-:W-:Y:S01]  /*44d0*/  @!PT LDS RZ, [RZ] ;  /* 0x00000000fffff984 */ /* 0x000fe20000000800 */
[----:B------:R-:W-:Y:S01]  /*44e0*/  @!PT LDS RZ, [RZ] ;  /* 0x00000000fffff984 */ /* 0x000fe20000000800 */
[----:B------:R4:W-:Y:S06]  /*44f0*/  MEMBAR.ALL.CTA ;  /* 0x0000000000007992 */ /* 0x0009ec0000008000 */
[----:B----4-:R-:W4:Y:S01]  /*4500*/  FENCE.VIEW.ASYNC.S ;  /* 0x00000000000073c6 */ /* 0x010f220000000000 */
[----:B---3--:R-:W-:Y:S11]  /*4510*/  LOP3.LUT P0, RZ, R6, 0x1, RZ, 0xc0, !PT ;  /* 0x0000000106ff7812 */ /* 0x008ff6000780c0ff */
[----:B------:R-:W-:Y:S02]  /*4520*/  @!UPT UIADD3 URZ, UPT, UPT, URZ, URZ, URZ ;  /* 0x000000fffffff290 */ /* 0x000fe4000fffe0ff */
[----:B----4-:R-:W-:Y:S01]  /*4530*/  VOTEU.ANY UP3, P0 ;  /* 0x0000000000ff7886 */ /* 0x010fe20000060100 */
[----:B------:R-:W-:Y:S11]  /*4540*/  PLOP3.LUT P0, PT, PT, PT, UP3, 0x80, 0x8 ;  /* 0x000000000008781c */ /* 0x000ff60003f0f038 */
[----:B------:R-:W-:Y:S02]  /*4550*/  @!UPT UIADD3 URZ, UPT, UPT, URZ, URZ, URZ ;  /* 0x000000fffffff290 */ /* 0x000fe4000fffe0ff */
[----:B--2---:R-:W-:Y:S02]  /*4560*/  @P0 SHF.R.U32.HI R0, RZ, 0x10, R5 ;  /* 0x00000010ff000819 */ /* 0x004fe40000011605 */
[----:B------:R-:W-:Y:S02]  /*4570*/  @P0 MOV R2, R4 ;  /* 0x0000000400020202 */ /* 0x000fe40000000f00 */
[----:B------:R-:W-:Y:S01]  /*4580*/  @P0 R2UR UR4, R0 ;  /* 0x00000000000402ca */ /* 0x000fe200000e0000 */
[----:B------:R-:W-:Y:S01]  /*4590*/  VIADD R0, R3, 0x90 ;  /* 0x0000009003007836 */ /* 0x000fe20000000000 */
[----:B------:R-:W-:Y:S02]  /*45a0*/  @P0 LOP3.LUT R4, R5, 0xffff, RZ, 0xc0, !PT ;  /* 0x0000ffff05040812 */ /* 0x000fe400078ec0ff */
[----:B------:R-:W-:Y:S02]  /*45b0*/  @P0 R2UR UR6, R2 ;  /* 0x00000000020602ca */ /* 0x000fe400000e0000 */
[----:B------:R-:W-:Y:S02]  /*45c0*/  PRMT R0, RZ, 0x654, R0 ;  /* 0x00000654ff007816 */ /* 0x000fe40000000000 */
[----:B------:R-:W-:Y:S02]  /*45d0*/  @P0 R2UR UR5, R4 ;  /* 0x00000000040502ca */ /* 0x000fe400000e0000 */
[----:B------:R2:W-:Y:S03]  /*45e0*/  SYNCS.ARRIVE.TRANS64.RED.A1T0 RZ, [R0+URZ], RZ ;  /* 0x000000ff00ff79a7 */ /* 0x0005e600081004ff */
[----:B------:R-:W-:Y:S04]  /*45f0*/  @UP3 UMOV UR29, UR4 ;  /* 0x00000004001d3c82 */ /* 0x000fe80008000000 */
[----:B------:R-:W-:Y:S04]  /*4600*/  @UP3 UMOV UR14, UR6 ;  /* 0x00000006000e3c82 */ /* 0x000fe80008000000 */
[----:B------:R-:W-:Y:S01]  /*4610*/  @UP3 UMOV UR13, UR5 ;  /* 0x00000005000d3c82 */ /* 0x000fe20008000000 */
[----:B------:R-:W-:Y:S05]  /*4620*/  BRA.U !UP0, `(.L_x_78) ;  /* 0x0000000108c07547 */ /* 0x000fea000b800000 */
[----:B------:R-:W-:Y:S02]  /*4630*/  UIMAD.WIDE.U32 UR8, UR13, UR55, URZ ;  /* 0x000000370d0872a5 */ /* 0x000fe4000f8e00ff */
[----:B------:R-:W-:Y:S02]  /*4640*/  UP2UR UR12, UPR, URZ, 0x4 ;  /* 0x00000004ff0c7883 */ /* 0x000fe40008000000 */
[----:B------:R-:W-:Y:S02]  /*4650*/  UISETP.NE.AND UP2, UPT, UR54, 0x1, UPT ;  /* 0x000000013600788c */ /* 0x000fe4000bf45270 */
[----:B------:R-:W-:Y:S02]  /*4660*/  UIMAD.WIDE.U32 UR10, UR14, UR52, URZ ;  /* 0x000000340e0a72a5 */ /* 0x000fe4000f8e00ff */
[----:B------:R-:W-:Y:S02]  /*4670*/  USEL UR4, UR37, UR39, !UP2 ;  /* 0x0000002725047287 */ /* 0x000fe4000d000000 */
[----:B------:R-:W-:Y:S02]  /*4680*/  UISETP.NE.AND UP0, UPT, UR15, 0x1, UPT ;  /* 0x000000010f00788c */ /* 0x000fe4000bf05270 */
[----:B------:R-:W-:Y:S02]  /*4690*/  UP2UR UR20, UPR, URZ, 0x2 ;  /* 0x00000002ff147883 */ /* 0x000fe40008000000 */
[----:B------:R-:W-:Y:S02]  /*46a0*/  UISETP.NE.AND UP1, UPT, UR41, 0x1, UPT ;  /* 0x000000012900788c */ /* 0x000fe4000bf25270 */
[----:B-1----:R-:W-:Y:S02]  /*46b0*/  UIMAD.WIDE.U32 UR16, UR4, UR22, URZ ;  /* 0x00000016041072a5 */ /* 0x002fe4000f8e00ff */
[----:B------:R-:W-:Y:S01]  /*46c0*/  USEL UR7, UR38, UR40, !UP0 ;  /* 0x0000002826077287 */ /* 0x000fe2000c000000 */
[----:B------:R-:W-:Y:S02]  /*46d0*/  UMOV UR5, UR9 ;  /* 0x0000000900057c82 */ /* 0x000fe40008000000 */
[----:B------:R-:W-:Y:S02]  /*46e0*/  USHF.R.U32.HI UR6, URZ, UR43, UR5 ;  /* 0x0000002bff067299 */ /* 0x000fe40008011605 */
[----:B------:R-:W-:Y:S02]  /*46f0*/  UIMAD.WIDE.U32 UR18, UR7, UR22, URZ ;  /* 0x00000016071272a5 */ /* 0x000fe4000f8e00ff */
[----:B------:R-:W-:Y:S02]  /*4700*/  USEL UR6, UR13, UR6, !UP2 ;  /* 0x000000060d067287 */ /* 0x000fe4000d000000 */
[----:B------:R-:W-:Y:S01]  /*4710*/  UISETP.NE.AND UP2, UPT, UR12, URZ, UPT ;  /* 0x000000ff0c00728c */ /* 0x000fe2000bf45270 */
[----:B------:R-:W-:Y:S01]  /*4720*/  UMOV UR5, UR11 ;  /* 0x0000000b00057c82 */ /* 0x000fe20008000000 */
[----:B------:R-:W-:Y:S02]  /*4730*/  UIMAD.WIDE.U32 UR10, UR6, UR22, URZ ;  /* 0x00000016060a72a5 */ /* 0x000fe4000f8e00ff */
[----:B------:R-:W-:Y:S03]  /*4740*/  USHF.R.U32.HI UR8, URZ, UR53, UR5 ;  /* 0x00000035ff087299 */ /* 0x000fe60008011605 */
[----:B------:R-:W-:Y:S02]  /*4750*/  UMOV UR5, UR17 ;  /* 0x0000001100057c82 */ /* 0x000fe40008000000 */
[----:B------:R-:W-:Y:S03]  /*4760*/  @UP1 USHF.R.U32.HI UR4, URZ, UR23, UR5 ;  /* 0x00000017ff041299 */ /* 0x000fe60008011605 */
[----:B------:R-:W-:Y:S01]  /*4770*/  UMOV UR5, UR19 ;  /* 0x0000001300057c82 */ /* 0x000fe20008000000 */
[----:B------:R-:W-:Y:S02]  /*4780*/  UIMAD UR4, UR41, UR4, URZ ;  /* 0x00000004290472a4 */ /* 0x000fe4000f8e02ff */
[----:B------:R-:W-:Y:S02]  /*4790*/  @UP1 USHF.R.U32.HI UR7, URZ, UR23, UR5 ;  /* 0x00000017ff071299 */ /* 0x000fe40008011605 */
[----:B------:R-:W-:Y:S02]  /*47a0*/  USEL UR5, UR14, UR8, !UP0 ;  /* 0x000000080e057287 */ /* 0x000fe4000c000000 */
[----:B------:R-:W-:Y:S02]  /*47b0*/  UIMAD UR8, UR41, UR7, URZ ;  /* 0x00000007290872a4 */ /* 0x000fe4000f8e02ff */
[----:B------:R-:W-:Y:S03]  /*47c0*/  UISETP.GE.AND UP0, UPT, UR6, UR4, UPT ;  /* 0x000000040600728c */ /* 0x000fe6000bf06270 */
[----:B------:R-:W-:Y:S01]  /*47d0*/  UMOV UR4, UR11 ;  /* 0x0000000b00047c82 */ /* 0x000fe20008000000 */
[----:B------:R-:W-:Y:S02]  /*47e0*/  UISETP.GE.OR UP0, UPT, UR5, UR8, UP0 ;  /* 0x000000080500728c */ /* 0x000fe40008706670 */
[----:B------:R-:W-:Y:S02]  /*47f0*/  USHF.R.U32.HI UR4, URZ, UR23, UR4 ;  /* 0x00000017ff047299 */ /* 0x000fe40008011604 */
[----:B------:R-:W-:Y:S02]  /*4800*/  UIMAD.WIDE.U32 UR8, UR5, UR22, URZ ;  /* 0x00000016050872a5 */ /* 0x000fe4000f8e00ff */
[----:B------:R-:W-:Y:S04]  /*4810*/  USEL UR10, UR6, UR4, !UP1 ;  /* 0x00000004060a7287 */ /* 0x000fe8000c800000 */
[----:B------:R-:W-:Y:S01]  /*4820*/  UIADD3 UR11, UPT, UPT, -UR10, URZ, URZ ;  /* 0x000000ff0a0b7290 */ /* 0x000fe2000fffe1ff */
[----:B------:R-:W-:Y:S02]  /*4830*/  @!UP0 UMOV UR4, UR9 ;  /* 0x0000000900048c82 */ /* 0x000fe40008000000 */
[----:B------:R-:W-:Y:S02]  /*4840*/  @!UP0 USHF.R.U32.HI UR4, URZ, UR23, UR4 ;  /* 0x00000017ff048299 */ /* 0x000fe40008011604 */
[----:B------:R-:W-:Y:S02]  /*4850*/  UIMAD UR8, UR41, UR11, UR6 ;  /* 0x0000000b290872a4 */ /* 0x000fe4000f8e0206 */
[----:B------:R-:W-:Y:S02]  /*4860*/  @!UP0 USEL UR4, UR5, UR4, !UP1 ;  /* 0x0000000405048287 */ /* 0x000fe4000c800000 */
[----:B------:R-:W-:Y:S02]  /*4870*/  UISETP.NE.AND UP1, UPT, UR20, URZ, UPT ;  /* 0x000000ff1400728c */ /* 0x000fe4000bf25270 */
[----:B------:R-:W-:Y:S02]  /*4880*/  @!UP0 UIMAD UR7, UR7, UR8, UR4 ;  /* 0x00000008070782a4 */ /* 0x000fe4000f8e0204 */
[----:B------:R-:W-:Y:S02]  /*4890*/  @!UP0 UIADD3 UR9, UPT, UPT, UR10, -UR4, URZ ;  /* 0x800000040a098290 */ /* 0x000fe4000fffe0ff */
[----:B------:R-:W-:Y:S02]  /*48a0*/  UIADD3 UR8, UPT, UPT, -UR6, URZ, URZ ;  /* 0x000000ff06087290 */ /* 0x000fe4000fffe1ff */
[----:B------:R-:W-:Y:S02]  /*48b0*/  UIADD3 UR4, UPT, UPT, -UR5, URZ, URZ ;  /* 0x000000ff05047290 */ /* 0x000fe4000fffe1ff */
[----:B------:R-:W-:Y:S03]  /*48c0*/  @!UP0 UIMAD UR6, UR9, UR41, UR5 ;  /* 0x00000029090682a4 */ /* 0x000fe6000f8e0205 */
[----:B------:R-:W-:Y:S01]  /*48d0*/  @!UP0 UMOV UR5, UR7 ;  /* 0x0000000700058c82 */ /* 0x000fe20008000000 */
[----:B------:R-:W-:Y:S02]  /*48e0*/  UIMAD UR7, UR15, UR4, UR14 ;  /* 0x000000040f0772a4 */ /* 0x000fe4000f8e020e */
[----:B------:R-:W-:Y:S02]  /*48f0*/  UIMAD UR4, UR54, UR8, UR13 ;  /* 0x00000008360472a4 */ /* 0x000fe4000f8e020d */
[----:B------:R-:W-:Y:S02]  /*4900*/  UIMAD UR14, UR5, UR15, UR7 ;  /* 0x0000000f050e72a4 */ /* 0x000fe4000f8e0207 */
[----:B------:R-:W-:Y:S11]  /*4910*/  UIMAD UR13, UR6, UR54, UR4 ;  /* 0x00000036060d72a4 */ /* 0x000ff6000f8e0204 */
[----:B------:R-:W-:Y:S01]  /*4920*/  @!UPT UIADD3 URZ, UPT, UPT, URZ, URZ, URZ ;  /* 0x000000fffffff290 */ /* 0x000fe2000fffe0ff */
.L_x_78:
[----:B------:R-:W3:Y:S01]  /*4930*/  @!UP4 LDCU.128 UR8, c[0x0][0xb10] ;  /* 0x00016200ff08c7ac */ /* 0x000ee20008000c00 */
[----:B------:R-:W-:Y:S02]  /*4940*/  ISETP.NE.U32.AND P0, PT, RZ, UR30, PT ;  /* 0x0000001eff007c0c */ /* 0x000fe4000bf05070 */
[----:B------:R-:W-:Y:S02]  /*4950*/  SHF.L.U32 R2, R11, 0x1f, RZ ;  /* 0x0000001f0b027819 */ /* 0x000fe400000006ff */
[----:B------:R-:W-:Y:S01]  /*4960*/  ISETP.NE.AND.EX P0, PT, RZ, UR31, PT, P0 ;  /* 0x0000001fff007c0c */ /* 0x000fe2000bf05300 */
[----:B------:R-:W4:Y:S01]  /*4970*/  @!UP4 LDCU UR5, c[0x0][0xb0c] ;  /* 0x00016180ff05c7ac */ /* 0x000f220008000800 */
[----:B---3--:R-:W-:Y:S07]  /*4980*/  UIMAD.WIDE.U32 UR6, UR14, UR8, URZ ;  /* 0x000000080e0672a5 */ /* 0x008fee000f8e00ff */
[----:B------:R-:W-:Y:S01]  /*4990*/  @!UP4 UMOV UR4, UR7 ;  /* 0x000000070004cc82 */ /* 0x000fe20008000000 */
[----:B----4-:R-:W-:Y:S02]  /*49a0*/  @!UP4 UISETP.NE.AND UP0, UPT, UR5, 0x1, UPT ;  /* 0x000000010500c88c */ /* 0x010fe4000bf05270 */
[----:B------:R-:W-:Y:S02]  /*49b0*/  @!UP4 USHF.R.U32.HI UR4, URZ, UR9, UR4 ;  /* 0x00000009ff04c299 */ /* 0x000fe40008011604 */
[----:B------:R-:W-:Y:S02]  /*49c0*/  UIMAD.WIDE.U32 UR6, UR13, UR11, URZ ;  /* 0x0000000b0d0672a5 */ /* 0x000fe4000f8e00ff */
[----:B------:R-:W-:Y:S02]  /*49d0*/  @!UP4 USEL UR8, UR14, UR4, !UP0 ;  /* 0x000000040e08c287 */ /* 0x000fe4000c000000 */
[----:B------:R-:W-:Y:S03]  /*49e0*/  @!UP4 UISETP.NE.AND UP0, UPT, UR10, 0x1, UPT ;  /* 0x000000010a00c88c */ /* 0x000fe6000bf05270 */
[----:B------:R-:W-:Y:S02]  /*49f0*/  @!UP4 UMOV UR6, UR7 ;  /* 0x000000070006cc82 */ /* 0x000fe40008000000 */
[----:B------:R-:W3:Y:S02]  /*4a00*/  @!UP4 LDCU UR4, c[0x0][0xb20] ;  /* 0x00016400ff04c7ac */ /* 0x000ee40008000800 */
[----:B---3--:R-:W-:Y:S04]  /*4a10*/  @!UP4 USHF.R.U32.HI UR6, URZ, UR4, UR6 ;  /* 0x00000004ff06c299 */ /* 0x008fe80008011606 */
[----:B------:R-:W-:Y:S04]  /*4a20*/  @!UP4 USEL UR6, UR13, UR6, !UP0 ;  /* 0x000000060d06c287 */ /* 0x000fe8000c000000 */
[----:B------:R-:W-:Y:S02]  /*4a30*/  @!UP4 UIADD3 UR4, UPT, UPT, -UR8, UR6, URZ ;  /* 0x000000060804c290 */ /* 0x000fe4000fffe1ff */
[----:B------:R-:W-:Y:S02]  /*4a40*/  @!UP4 UIADD3 UR6, UPT, UPT, UR8, -UR6, URZ ;  /* 0x800000060806c290 */ /* 0x000fe4000fffe0ff */
[----:B------:R-:W-:Y:S02]  /*4a50*/  @!UP4 UIMAD UR14, UR4, UR5, UR14 ;  /* 0x00000005040ec2a4 */ /* 0x000fe4000f8e020e */
[----:B------:R-:W-:Y:S01]  /*4a60*/  @!UP4 UIMAD UR13, UR6, UR10, UR13 ;  /* 0x0000000a060dc2a4 */ /* 0x000fe2000f8e020d */
[----:B------:R-:W-:Y:S11]  /*4a70*/  BRA.U UP1, `(.L_x_79) ;  /* 0x0000000101107547 */ /* 0x000ff6000b800000 */
[----:B--2---:R-:W-:Y:S04]  /*4a80*/  MOV R0, UR42 ;  /* 0x0000002a00007c02 */ /* 0x004fe80008000f00 */
[----:B------:R-:W-:Y:S04]  /*4a90*/  SHF.L.U32 R3, R0, 0x1f, RZ ;  /* 0x0000001f00037819 */ /* 0x000fe800000006ff */
[----:B------:R-:W2:Y:S02]  /*4aa0*/  SYNCS.PHASECHK.TRANS64.TRYWAIT P1, [UR21+0x78], R3 ;  /* 0x00007803ff0075a7 */ /* 0x000ea40008021115 */
[----:B--2---:R-:W-:Y:S05]  /*4ab0*/  @!P1 BRA `(.L_x_80) ;  /* 0x0000003000a89947 */ /* 0x004fea0003800000 */
.L_x_79:
[----:B------:R-:W-:Y:S05]  /*4ac0*/  BRA.U !UP6, `(.L_x_81) ;  /* 0x000000010e387547 */ /* 0x000fea000b800000 */
[----:B------:R-:W-:Y:S01]  /*4ad0*/  UPLOP3.LUT UP2, UPT, UPT, UPT, UP5, 0x80, 0x8 ;  /* 0x000000000008789c */ /* 0x000fe20003f4f050 */
[----:B------:R-:W-:Y:S01]  /*4ae0*/  HFMA2 R91, -RZ, RZ, 0, 5.9604644775390625e-08 ;  /* 0x00000001ff5b7431 */ /* 0x000fe200000001ff */
[----:B------:R-:W2:Y:S04]  /*4af0*/  LDCU.64 UR8, c[0x0][0x358] ;  /* 0x00006b00ff0877ac */ /* 0x000ea80008000a00 */
[----:B------:R-:W-:Y:S05]  /*4b00*/  PLOP3.LUT P1, PT, PT, PT, UP2, 0x80, 0x8 ;  /* 0x000000000008781c */ /* 0x000fea0003f2f028 */
[----:B------:R-:W3:Y:S01]  /*4b10*/  @UP2 LDCU.64 UR4, c[0x0][0x888] ;  /* 0x00011100ff0427ac */ /* 0x000ee20008000a00 */
[----:B------:R-:W-:Y:S04]  /*4b20*/  @UP2 UIMAD UR6, UR36, UR30, URZ ;  /* 0x0000001e240622a4 */ /* 0x000fe8000f8e02ff */
[----:B---3--:R-:W-:Y:S06]  /*4b30*/  @UP2 UIMAD.WIDE UR4, UR6, 0x4, UR4 ;  /* 0x00000004060428a5 */ /* 0x008fec000f8e0204 */
[----:B------:R-:W-:Y:S02]  /*4b40*/  IMAD.U32 R4, RZ, RZ, UR4 ;  /* 0x00000004ff047e24 */ /* 0x000fe4000f8e00ff */
[----:B------:R-:W-:Y:S05]  /*4b50*/  IMAD.U32 R5, RZ, RZ, UR5 ;  /* 0x00000005ff057e24 */ /* 0x000fea000f8e00ff */
[----:B--2---:R-:W2:Y:S02]  /*4b60*/  @P1 LDG.E R0, desc[UR8][R4.64] ;  /* 0x0000000804001981 */ /* 0x004ea4000c1e1900 */
[----:B--2---:R-:W-:Y:S01]  /*4b70*/  @P1 R2UR UR45, R0 ;  /* 0x00000000002d12ca */ /* 0x004fe200000e0000 */
[----:B------:R-:W-:Y:S05]  /*4b80*/  IMAD.MOV.U32 R0, RZ, RZ, 0x1 ;  /* 0x00000001ff007424 */ /* 0x000fea00078e00ff */
[----:B------:R-:W-:Y:S08]  /*4b90*/  @!P1 PRMT R91, R0, 0x7610, R91 ;  /* 0x00007610005b9816 */ /* 0x000ff0000000005b */
[----:B------:R-:W3:Y:S02]  /*4ba0*/  @!UP2 LDCU UR45, c[0x0][0x880] ;  /* 0x00011000ff2da7ac */ /* 0x000ee40008000800 */
.L_x_81:
[----:B---3--:R-:W-:Y:S01]  /*4bb0*/  @!P0 ISETP.EQ.AND P2, PT, RZ, UR45, PT ;  /* 0x0000002dff008c0c */ /* 0x008fe2000bf42270 */
[----:B------:R-:W-:Y:S01]  /*4bc0*/  @!UPT UIADD3 URZ, UPT, UPT, URZ, URZ, URZ ;  /* 0x000000fffffff290 */ /* 0x000fe2000fffe0ff */
[----:B------:R-:W-:Y:S11]  /*4bd0*/  @!P0 BRA `(.L_x_82) ;  /* 0x0000000000148947 */ /* 0x000ff60003800000 */
[----:B------:R-:W-:Y:S02]  /*4be0*/  LOP3.LUT P0, RZ, R91, 0xff, RZ, 0xc0, !PT ;  /* 0x000000ff5bff7812 */ /* 0x000fe4000780c0ff */
[----:B------:R-:W-:Y:S04]  /*4bf0*/  PLOP3.LUT P2, PT, PT, PT, UP2, 0x80, 0x8 ;  /* 0x000000000008781c */ /* 0x000fe80003f4f028 */
[----:B------:R-:W-:Y:S07]  /*4c00*/  PLOP3.LUT P2, PT, P2, PT, PT, 0x8, 0x80 ;  /* 0x000000000080781c */ /* 0x000fee000174e170 */
[----:B------:R-:W-:Y:S11]  /*4c10*/  @P0 ISETP.EQ.AND P2, PT, RZ, UR45, PT ;  /* 0x0000002dff000c0c */ /* 0x000ff6000bf42270 */
[----:B------:R-:W-:Y:S02]  /*4c20*/  @!UPT UIADD3 URZ, UPT, UPT, URZ, URZ, URZ ;  /* 0x000000fffffff290 */ /* 0x000fe4000fffe0ff */
.L_x_82:
[----:B------:R-:W3:Y:S01]  /*4c30*/  SYNCS.PHASECHK.TRANS64.TRYWAIT P0, [UR21+0x68], R2 ;  /* 0x00006802ff0075a7 */ /* 0x000ee20008001115 */
[----:B------:R-:W-:Y:S02]  /*4c40*/  ELECT P1, URZ, PT ;  /* 0x0000000000ff782f */ /* 0x000fe40003820000 */
[----:B------:R-:W-:Y:S01]  /*4c50*/  IADD3 R10, PT, PT, R10, 0x1, RZ ;  /* 0x000000010a0a7810 */ /* 0x000fe20007ffe0ff */
[----:B---3--:R-:W-:Y:S10]  /*4c60*/  @!P0 BRA `(.L_x_83) ;  /* 0x0000003000548947 */ /* 0x008ff40003800000 */
.L_x_137:
[----:B------:R-:W-:Y:S01]  /*4c70*/  PLOP3.LUT P1, PT, P2, P1, PT, 0xf2, 0x2f ;  /* 0x00000000002f781c */ /* 0x000fe20001723e72 */
[----:B------:R-:W-:Y:S01]  /*4c80*/  UMOV UR6, 0x0 ;  /* 0x0000000000067882 */ /* 0x000fe20000000000 */
[----:B------:R-:W-:Y:S01]  /*4c90*/  UMOV UR7, 0x10000000 ;  /* 0x1000000000077882 */ /* 0x000fe20000000000 */
[----:B------:R-:W-:Y:S01]  /*4ca0*/  UMOV UR28, UR36 ;  /* 0x00000024001c7c82 */ /* 0x000fe20008000000 */
[----:B------:R-:W-:Y:S01]  /*4cb0*/  UMOV UR12, UR36 ;  /* 0x00000024000c7c82 */ /* 0x000fe20008000000 */
[----:B------:R-:W-:Y:S01]  /*4cc0*/  UMOV UR20, UR36 ;  /* 0x0000002400147c82 */ /* 0x000fe20008000000 */
[----:B------:R-:W-:Y:S02]  /*4cd0*/  R2UR UR44, R93 ;  /* 0x000000005d2c72ca */ /* 0x000fe400000e0000 */
[----:B------:R-:W-:Y:S05]  /*4ce0*/  LOP3.LUT R11, R11, 0x1, RZ, 0x3c, !PT ;  /* 0x000000010b0b7812 */ /* 0x000fea00078e3cff */
[----:B--2---:R-:W-:Y:S01]  /*4cf0*/  @!P1 IADD3 R2, P0, PT, R12, 0x580, RZ ;  /* 0x000005800c029810 */ /* 0x004fe20007f1e0ff */
[----:B------:R-:W-:Y:S01]  /*4d00*/  VOTEU.ALL UP1, P1 ;  /* 0x0000000000ff7886 */ /* 0x000fe20000820000 */
[----:B------:R-:W-:Y:S02]  /*4d10*/  VOTEU.ALL UP0, P1 ;  /* 0x0000000000ff7886 */ /* 0x000fe40000800000 */
[----:B------:R-:W-:Y:S01]  /*4d20*/  @!P1 R2UR UR5, R2 ;  /* 0x00000000020592ca */ /* 0x000fe200000e0000 */
[----:B------:R-:W-:Y:S01]  /*4d30*/  @!P1 IMAD.X R0, RZ, RZ, R13, P0 ;  /* 0x000000ffff009224 */ /* 0x000fe200000e060d */
[----:B------:R-:W-:Y:S01]  /*4d40*/  ISETP.NE.AND P0, PT, R10, 0x2, PT ;  /* 0x000000020a00780c */ /* 0x000fe20003f05270 */
[----:B------:R-:W-:Y:S02]  /*4d50*/  @!UP0 USHF.L.U32 UR35, UR48, 0x6, URZ ;  /* 0x0000000630238899 */ /* 0x000fe400080006ff */
[----:B------:R-:W-:Y:S01]  /*4d60*/  @!UP0 UIMAD UR34, UR49, 0x50, URZ ;  /* 0x00000050312288a4 */ /* 0x000fe2000f8e02ff */
[----:B------:R-:W-:Y:S01]  /*4d70*/  @!P1 R2UR UR4, R0 ;  /* 0x00000000000492ca */ /* 0x000fe200000e0000 */
[----:B------:R-:W-:Y:S01]  /*4d80*/  @!UP0 UIADD3 UR32, UPT, UPT, UR21, 0x180, URZ ;  /* 0x0000018015208890 */ /* 0x000fe2000fffe0ff */
[----:B------:R-:W-:Y:S01]  /*4d90*/  SEL R0, RZ, 0x1, P0 ;  /* 0x00000001ff007807 */ /* 0x000fe20000000000 */
[----:B------:R-:W-:Y:S01]  /*4da0*/  @!UP0 UIADD3 UR33, UPT, UPT, UR21, 0x60, URZ ;  /* 0x0000006015218890 */ /* 0x000fe2000fffe0ff */
[----:B------:R-:W-:Y:S01]  /*4db0*/  SEL R10, R10, RZ, P0 ;  /* 0x000000ff0a0a7207 */ /* 0x000fe20000000000 */
[----:B------:R-:W-:Y:S01]  /*4dc0*/  @!UP0 UIADD3 UR24, UPT, UPT, UR21, 0x580, URZ ;  /* 0x0000058015188890 */ /* 0x000fe2000fffe0ff */
[----:B------:R-:W-:Y:S01]  /*4dd0*/  LOP3.LUT R9, R9, R0, RZ, 0x3c, !PT ;  /* 0x0000000009097212 */ /* 0x000fe200078e3cff */
[----:B------:R-:W-:Y:S01]  /*4de0*/  IMAD.U32 R2, RZ, RZ, UR5 ;  /* 0x00000005ff027e24 */ /* 0x000fe2000f8e00ff */
[----:B------:R-:W-:Y:S02]  /*4df0*/  @!UP0 UIADD3 UR26, UPT, UPT, UR34, 0x10, URZ ;  /* 0x00000010221a8890 */ /* 0x000fe4000fffe0ff */
[----:B------:R-:W-:Y:S01]  /*4e00*/  UMOV UR25, UR33 ;  /* 0x0000002100197c82 */ /* 0x000fe20008000000 */
[----:B------:R-:W-:Y:S01]  /*4e10*/  UMOV UR27, UR35 ;  /* 0x00000023001b7c82 */ /* 0x000fe20008000000 */
[----:B------:R-:W-:Y:S01]  /*4e20*/  @!UP0 UIADD3 UR8, UPT, UPT, UR21, 0x980, URZ ;  /* 0x0000098015088890 */ /* 0x000fe2000fffe0ff */
[----:B------:R-:W-:Y:S01]  /*4e30*/  IMAD.U32 R3, RZ, RZ, UR4 ;  /* 0x00000004ff037e24 */ /* 0x000fe2000f8e00ff */
[----:B------:R-:W-:Y:S01]  /*4e40*/  @!P1 R2UR UR4, R2 ;  /* 0x00000000020492ca */ /* 0x000fe200000e0000 */
[----:B------:R-:W-:Y:S01]  /*4e50*/  @!UP0 UIADD3 UR10, UPT, UPT, UR34, 0x20, URZ ;  /* 0x00000020220a8890 */ /* 0x000fe2000fffe0ff */
[----:B------:R-:W-:Y:S02]  /*4e60*/  UMOV UR9, UR33 ;  /* 0x0000002100097c82 */ /* 0x000fe40008000000 */
[----:B------:R-:W-:Y:S01]  /*4e70*/  @!P1 R2UR UR5, R3 ;  /* 0x00000000030592ca */ /* 0x000fe200000e0000 */
[----:B------:R-:W-:Y:S01]  /*4e80*/  UMOV UR11, UR35 ;  /* 0x00000023000b7c82 */ /* 0x000fe20008000000 */
[----:B------:R-:W-:Y:S02]  /*4e90*/  @!UP0 UIADD3 UR16, UPT, UPT, UR21, 0xd80, URZ ;  /* 0x00000d8015108890 */ /* 0x000fe4000fffe0ff */
[----:B------:R-:W-:Y:S01]  /*4ea0*/  @!UP0 UIADD3 UR18, UPT, UPT, UR34, 0x30, URZ ;  /* 0x0000003022128890 */ /* 0x000fe2000fffe0ff */
[----:B------:R-:W-:Y:S01]  /*4eb0*/  UMOV UR17, UR33 ;  /* 0x0000002100117c82 */ /* 0x000fe20008000000 */
[----:B------:R-:W-:Y:S01]  /*4ec0*/  UMOV UR19, UR35 ;  /* 0x0000002300137c82 */ /* 0x000fe20008000000 */
[----:B------:R-:W-:Y:S02]  /*4ed0*/  UIADD3 UR49, UPT, UPT, UR13, UR61, URZ ;  /* 0x0000003d0d317290 */ /* 0x000fe4000fffe0ff */
[----:B------:R-:W-:Y:S04]  /*4ee0*/  UIADD3 UR48, UPT, UPT, UR14, UR44, URZ ;  /* 0x0000002c0e307290 */ /* 0x000fe8000fffe0ff */
[----:B------:R2:W-:Y:S01]  /*4ef0*/  @!UP1 UTMALDG.3D [UR32], [UR4], desc[UR6] ;  /* 0x00000620040095b4 */ /* 0x0005e20008011000 */
[----:B------:R-:W-:Y:S05]  /*4f00*/  VOTEU.ALL UP1, P1 ;  /* 0x0000000000ff7886 */ /* 0x000fea0000820000 */
[----:B------:R-:W-:Y:S01]  /*4f10*/  @!UP1 UTMALDG.3D [UR24], [UR4], desc[UR6] ;  /* 0x00000618040095b4 */ /* 0x000fe20008011000 */
[----:B------:R-:W-:Y:S05]  /*4f20*/  VOTEU.ALL UP1, P1 ;  /* 0x0000000000ff7886 */ /* 0x000fea0000820000 */
[----:B------:R3:W-:Y:S01]  /*4f30*/  @!UP1 UTMALDG.3D [UR8], [UR4], desc[UR6] ;  /* 0x00000608040095b4 */ /* 0x0007e20008011000 */
[----:B------:R-:W-:Y:S01]  /*4f40*/  UPLOP3.LUT UP1, UPT, UPT, UPT, UPT, 0x80, 0x8 ;  /* 0x000000000008789c */ /* 0x000fe20003f2f070 */
[----:B--2---:R-:W-:Y:S01]  /*4f50*/  UMOV UR36, UR29 ;  /* 0x0000001d00247c82 */ /* 0x004fe20008000000 */
[----:B---3--:R-:W-:Y:S02]  /*4f60*/  @!UP0 UIADD3 UR8, UPT, UPT, UR21, 0x1180, URZ ;  /* 0x0000118015088890 */ /* 0x008fe4000fffe0ff */
[----:B------:R-:W-:Y:S01]  /*4f70*/  @!UP0 UIADD3 UR10, UPT, UPT, UR34, 0x40, URZ ;  /* 0x00000040220a8890 */ /* 0x000fe2000fffe0ff */
[----:B------:R-:W-:Y:S05]  /*4f80*/  VOTEU.ALL UP0, P1 ;  /* 0x0000000000ff7886 */ /* 0x000fea0000800000 */
[----:B------:R2:W-:Y:S01]  /*4f90*/  @!UP0 UTMALDG.3D [UR16], [UR4], desc[UR6] ;  /* 0x00000610040085b4 */ /* 0x0005e20008011000 */
[----:B------:R-:W-:Y:S05]  /*4fa0*/  VOTEU.ALL UP0, P1 ;  /* 0x0000000000ff7886 */ /* 0x000fea0000800000 */
[----:B------:R2:W-:Y:S01]  /*4fb0*/  @!UP0 UTMALDG.3D [UR8], [UR4], desc[UR6] ;  /* 0x00000608040085b4 */ /* 0x0005e20008011000 */
[----:B------:R2:W-:Y:S01]  /*4fc0*/  @!P1 SYNCS.ARRIVE.TRANS64.RED.A0TR RZ, [UR21+0x60], R8 ;  /* 0x00006008ffff99a7 */ /* 0x0005e20008300415 */
[----:B------:R-:W-:Y:S01]  /*4fd0*/  SYNCS.ARRIVE.TRANS64.RED.A1T0 RZ, [UR51], RZ ;  /* 0x000000ffffff79a7 */ /* 0x000fe20008100433 */
[----:B------:R-:W-:Y:S05]  /*4fe0*/  BRA.U UP3, `(.L_x_84) ;  /* 0xfffffff503147547 */ /* 0x000fea000b83ffff */
[----:B------:R-:W-:Y:S07]  /*4ff0*/  MOV R0, UR21 ;  /* 0x0000001500007c02 */ /* 0x000fee0008000f00 */
.L_x_85:
[----:B---3--:R-:W-:-:S04]  /*5000*/  SHF.L.U32 R3, R11, 0x1f, RZ ;  /* 0x0000001f0b037819 */ /* 0x008fc800000006ff */
[----:B------:R3:W4:Y:S03]  /*5010*/  SYNCS.PHASECHK.TRANS64.TRYWAIT P0, [R0+URZ+0x68], R3 ;  /* 0x00006803000075a7 */ /* 0x00072600080011ff */
[----:B----4-:R-:W-:Y:S05]  /*5020*/  @!P0 NANOSLEEP.SYNCS 0x989680 ;  /* 0x009896800000895d */ /* 0x010fea0003900000 */
[----:B------:R-:W4:Y:S02]  /*5030*/  @!P0 SYNCS.PHASECHK.TRANS64 P0, [R0+URZ+0x68], R3 ;  /* 0x00006803000085a7 */ /* 0x000f2400080010ff */
[----:B-12-4-:R-:W-:Y:S05]  /*5040*/  @P0 EXIT ;  /* 0x000000000000094d */ /* 0x016fea0003800000 */
[----:B------:R-:W-:Y:S05]  /*5050*/  BRA `(.L_x_85) ;  /* 0xfffffffc00e87947 */ /* 0x000fea000383ffff */
.L_x_76:
[----:B------:R-:W-:-:S06]  /*5060*/  UISETP.GE.AND UP0, UPT, UR20, 0x4, UPT ;  /* 0x000000041400788c */ /* 0x000fcc000bf06270 */
[----:B------:R-:W-:-:S13]  /*5070*/  PLOP3.LUT P0, PT, PT, PT, UP0, 0x80, 0x8 ;  /* 0x000000000008781c */ /* 0x000fda0003f0f008 */
[----:B-1----:R-:W-:Y:S05]  /*5080*/  @!P0 EXIT ;  /* 0x000000000000894d */ /* 0x002fea0003800000 */
[----:B------:R-:W-:Y:S01]  /*5090*/  BAR.SYNC.DEFER_BLOCKING 0x6, 0xa0 ;  /* 0x0182800000007b1d */ /* 0x000fe20000010000 */
[--C-:B------:R-:W-:Y:S01]  /*50a0*/  SHF.R.U32.HI R90, RZ, 0x4, R99.reuse ;  /* 0x00000004ff5a7819 */ /* 0x100fe20000011663 */
[C---:B------:R-:W-:Y:S01]  /*50b0*/  IMAD.U32 R2, R99.reuse, 0x10000, RZ ;  /* 0x0001000063027824 */ /* 0x040fe200078e00ff */
[----:B------:R-:W-:Y:S01]  /*50c0*/  CS2R R96, SRZ ;  /* 0x0000000000607805 */ /* 0x000fe2000001ff00 */
[----:B------:R-:W-:Y:S01]  /*50d0*/  IMAD.SHL.U32 R5, R99, 0x10, RZ ;  /* 0x0000001063057824 */ /* 0x000fe200078e00ff */
[----:B------:R-:W-:Y:S01]  /*50e0*/  LOP3.LUT R90, R90, 0x1, RZ, 0xc0, !PT ;  /* 0x000000015a5a7812 */ /* 0x000fe200078ec0ff */
[----:B------:R-:W-:Y:S02]  /*50f0*/  UMOV UR46, 0x400 ;  /* 0x00000400002e7882 */ /* 0x000fe40000000000 */
[----:B------:R-:W1:Y:S01]  /*5100*/  LDC.64 R86, c[0x0][0x8b0] ;  /* 0x00022c00ff567b82 */ /* 0x000e620000000a00 */
[----:B------:R-:W-:Y:S01]  /*5110*/  ULEA UR46, UR51, UR46, 0x18 ;  /* 0x0000002e332e7291 */ /* 0x000fe2000f8ec0ff */
[----:B------:R-:W-:Y:S01]  /*5120*/  LOP3.LUT R5, R5, 0xf0, RZ, 0xc0, !PT ;  /* 0x000000f005057812 */ /* 0x000fe200078ec0ff */
[----:B------:R-:W-:Y:S01]  /*5130*/  IMAD.MOV.U32 R98, RZ, RZ, RZ ;  /* 0x000000ffff627224 */ /* 0x000fe200078e00ff */
[----:B------:R-:W-:Y:S01]  /*5140*/  LOP3.LUT R90, R90, 0x60, R99, 0xf8, !PT ;  /* 0x000000605a5a7812 */ /* 0x000fe200078ef863 */
[----:B------:R-:W-:Y:S01]  /*5150*/  IMAD.MOV.U32 R95, RZ, RZ, RZ ;  /* 0x000000ffff5f7224 */ /* 0x000fe200078e00ff */
[----:B------:R-:W-:Y:S01]  /*5160*/  LOP3.LUT R2, R2, 0x600000, RZ, 0xc0, !PT ;  /* 0x0060000002027812 */ /* 0x000fe200078ec0ff */
[----:B------:R-:W2:Y:S01]  /*5170*/  LDCU UR59, c[0x0][0x370] ;  /* 0x00006e00ff3b77ac */ /* 0x000ea20008000800 */
[----:B------:R-:W3:Y:S01]  /*5180*/  LDC.64 R84, c[0x0][0x8a8] ;  /* 0x00022a00ff547b82 */ /* 0x000ee20000000a00 */
[----:B------:R-:W-:Y:S01]  /*5190*/  IMAD R90, R90, 0x8, R5 ;  /* 0x000000085a5a7824 */ /* 0x000fe200078e0205 */
[----:B------:R-:W-:Y:S01]  /*51a0*/  LOP3.LUT R99, R99, 0x60, RZ, 0xc0, !PT ;  /* 0x0000006063637812 */ /* 0x000fe200078ec0ff */
[----:B------:R-:W4:Y:S01]  /*51b0*/  LDCU UR44, c[0x0][0xb0c] ;  /* 0x00016180ff2c77ac */ /* 0x000f220008000800 */
[----:B------:R-:W1:Y:S01]  /*51c0*/  LDCU UR40, c[0x0][0xb30] ;  /* 0x00016600ff2877ac */ /* 0x000e620008000800 */
[----:B------:R-:W2:Y:S01]  /*51d0*/  LDS R3, [UR46+0x130] ;  /* 0x0001302eff037984 */ /* 0x000ea20008000800 */
[----:B------:R-:W1:Y:S01]  /*51e0*/  LDCU.64 UR56, c[0x0][0x888] ;  /* 0x00011100ff3877ac */ /* 0x000e620008000a00 */
[----:B------:R-:W1:Y:S01]  /*51f0*/  LDCU.64 UR42, c[0x0][0xb28] ;  /* 0x00016500ff2a77ac */ /* 0x000e620008000a00 */
[----:B------:R-:W1:Y:S01]  /*5200*/  LDCU.64 UR62, c[0x0][0x890] ;  /* 0x00011200ff3e77ac */ /* 0x000e620008000a00 */
[----:B------:R-:W1:Y:S01]  /*5210*/  LDCU.128 UR52, c[0x0][0xb10] ;  /* 0x00016200ff3477ac */ /* 0x000e620008000c00 */
[----:B------:R-:W1:Y:S01]  /*5220*/  LDCU UR58, c[0x0][0x374] ;  /* 0x00006e80ff3a77ac */ /* 0x000e620008000800 */
[----:B------:R-:W-:Y:S01]  /*5230*/  UMOV UR39, URZ ;  /* 0x000000ff00277c82 */ /* 0x000fe20008000000 */
[----:B-12-4-:R-:W-:-:S07]  /*5240*/  IMAD.IADD R2, R3, 0x1, R2 ;  /* 0x0000000103027824 */ /* 0x016fce00078e0202 */
.L_x_102:
[----:B------:R-:W-:Y:S02]  /*5250*/  LEA R8, R95, UR46, 0x3 ;  /* 0x0000002e5f087c11 */ /* 0x000fe4000f8e18ff */
[----:B------:R-:W-:Y:S02]  /*5260*/  SHF.L.U32 R3, R97, 0x1f, RZ ;  /* 0x0000001f61037819 */ /* 0x000fe400000006ff */
[----:B------:R-:W-:Y:S02]  /*5270*/  LEA R5, R95, UR46, 0x4 ;  /* 0x0000002e5f057c11 */ /* 0x000fe4000f8e20ff */
[----:B-1----:R-:W1:Y:S02]  /*5280*/  SYNCS.PHASECHK.TRANS64.TRYWAIT P0, [R8+URZ+0x80], R3 ;  /* 0x00008003080075a7 */ /* 0x002e6400080011ff */
[----:B-12---:R-:W-:Y:S05]  /*5290*/  @!P0 BRA `(.L_x_86) ;  /* 0x0000002800e08947 */ /* 0x006fea0003800000 */
.L_x_138:
[----:B------:R-:W2:Y:S01]  /*52a0*/  LDS.128 R4, [R5+0x110] ;  /* 0x0001100005047984 */ /* 0x000ea20000000c00 */
[----:B------:R-:W-:Y:S01]  /*52b0*/  UISETP.GE.AND UP0, UPT, UR41, 0x1, UPT ;  /* 0x000000012900788c */ /* 0x000fe2000bf06270 */
[----:B------:R-:W-:Y:S01]  /*52c0*/  @!PT LDS RZ, [RZ] ;  /* 0x00000000fffff984 */ /* 0x000fe20000000800 */
[----:B------:R-:W-:Y:S01]  /*52d0*/  @!PT LDS RZ, [RZ] ;  /* 0x00000000fffff984 */ /* 0x000fe20000000800 */
[----:B------:R-:W-:Y:S01]  /*52e0*/  @!PT LDS RZ, [RZ] ;  /* 0x00000000fffff984 */ /* 0x000fe20000000800 */
[----:B------:R-:W-:Y:S01]  /*52f0*/  @!PT LDS RZ, [RZ] ;  /* 0x00000000fffff984 */ /* 0x000fe20000000800 */
[----:B------:R4:W-:Y:S06]  /*5300*/  MEMBAR.ALL.CTA ;  /* 0x0000000000007992 */ /* 0x0009ec0000008000 */
[----:B----4-:R-:W4:Y:S01]  /*5310*/  FENCE.VIEW.ASYNC.S ;  /* 0x00000000000073c6 */ /* 0x010f220000000000 */
[----:B--2---:R-:W-:Y:S11]  /*5320*/  LOP3.LUT P0, RZ, R6, 0x1, RZ, 0xc0, !PT ;  /* 0x0000000106ff7812 */ /* 0x004ff6000780c0ff */
[----:B------:R-:W-:Y:S02]  /*5330*/  @!UPT UIADD3 URZ, UPT, UPT, URZ, URZ, URZ ;  /* 0x000000fffffff290 */ /* 0x000fe4000fffe0ff */
[----:B----4-:R-:W-:Y:S01]  /*5340*/  VOTEU.ANY UP1, P0 ;  /* 0x0000000000ff7886 */ /* 0x010fe20000020100 */
[----:B------:R-:W-:Y:S01]  /*5350*/  PLOP3.LUT P0, PT, PT, PT, UP1, 0x80, 0x8 ;  /* 0x000000000008781c */ /* 0x000fe20003f0f018 */
[----:B------:R-:W-:Y:S11]  /*5360*/  UP2UR UR50, UPR, URZ, 0x2 ;  /* 0x00000002ff327883 */ /* 0x000ff60008000000 */
[----:B------:R-:W-:Y:S01]  /*5370*/  @!UPT UIADD3 URZ, UPT, UPT, URZ, URZ, URZ ;  /* 0x000000fffffff290 */ /* 0x000fe2000fffe0ff */
[----:B------:R-:W-:Y:S02]  /*5380*/  @P0 SHF.R.U32.HI R0, RZ, 0x10, R5 ;  /* 0x00000010ff000819 */ /* 0x000fe40000011605 */
[----:B-1----:R-:W-:Y:S02]  /*5390*/  @P0 MOV R3, R4 ;  /* 0x0000000400030202 */ /* 0x002fe40000000f00 */
        /* <DEDUP_REMOVED lines=11> */
[----:B------:R-:W2:Y:S01]  /*5450*/  LDCU UR12, c[0x0][0xb20] ;  /* 0x00016400ff0c77ac */ /* 0x000ea20008000800 */
[----:B------:R-:W-:Y:S02]  /*5460*/  UIMAD.WIDE.U32 UR4, UR58, UR55, URZ ;  /* 0x000000373a0472a5 */ /* 0x000fe4000f8e00ff */
[----:B------:R-:W-:Y:S02]  /*5470*/  UIMAD.WIDE.U32 UR6, UR59, UR52, URZ ;  /* 0x000000343b0672a5 */ /* 0x000fe4000f8e00ff */
[----:B------:R-:W-:Y:S02]  /*5480*/  UISETP.NE.AND UP0, UPT, UR54, 0x1, UPT ;  /* 0x000000013600788c */ /* 0x000fe4000bf05270 */
[----:B------:R-:W-:Y:S02]  /*5490*/  UIMAD.WIDE.U32 UR8, UR37, UR55, URZ ;  /* 0x00000037250872a5 */ /* 0x000fe4000f8e00ff */
[----:B------:R-:W-:Y:S02]  /*54a0*/  UISETP.NE.AND UP1, UPT, UR44, 0x1, UPT ;  /* 0x000000012c00788c */ /* 0x000fe4000bf25270 */
[----:B------:R-:W-:Y:S02]  /*54b0*/  UIMAD.WIDE.U32 UR10, UR38, UR52, URZ ;  /* 0x00000034260a72a5 */ /* 0x000fe4000f8e00ff */
[----:B------:R-:W-:Y:S01]  /*54c0*/  UISETP.NE.AND UP2, UPT, UR41, 0x1, UPT ;  /* 0x000000012900788c */ /* 0x000fe2000bf45270 */
[----:B------:R-:W-:Y:S02]  /*54d0*/  UMOV UR4, UR5 ;  /* 0x0000000500047c82 */ /* 0x000fe40008000000 */
[----:B--2---:R-:W-:Y:S03]  /*54e0*/  USHF.R.U32.HI UR5, URZ, UR12, UR4 ;  /* 0x0000000cff057299 */ /* 0x004fe60008011604 */
[----:B------:R-:W-:Y:S02]  /*54f0*/  UMOV UR4, UR7 ;  /* 0x0000000700047c82 */ /* 0x000fe40008000000 */
[----:B------:R-:W-:Y:S02]  /*5500*/  USHF.R.U32.HI UR7, URZ, UR53, UR4 ;  /* 0x00000035ff077299 */ /* 0x000fe40008011604 */
[----:B------:R-:W-:Y:S02]  /*5510*/  USEL UR4, UR58, UR5, !UP0 ;  /* 0x000000053a047287 */ /* 0x000fe4000c000000 */
[----:B------:R-:W-:Y:S01]  /*5520*/  USEL UR7, UR59, UR7, !UP1 ;  /* 0x000000073b077287 */ /* 0x000fe2000c800000 */
[----:B------:R-:W-:Y:S01]  /*5530*/  UMOV UR5, UR9 ;  /* 0x0000000900057c82 */ /* 0x000fe20008000000 */
[----:B------:R-:W-:Y:S02]  /*5540*/  UIMAD.WIDE.U32 UR8, UR4, UR42, URZ ;  /* 0x0000002a040872a5 */ /* 0x000fe4000f8e00ff */
[----:B------:R-:W-:Y:S03]  /*5550*/  USHF.R.U32.HI UR6, URZ, UR12, UR5 ;  /* 0x0000000cff067299 */ /* 0x000fe60008011605 */
[----:B------:R-:W-:Y:S01]  /*5560*/  UMOV UR5, UR11 ;  /* 0x0000000b00057c82 */ /* 0x000fe20008000000 */
[----:B------:R-:W-:Y:S02]  /*5570*/  UIMAD.WIDE.U32 UR10, UR7, UR42, URZ ;  /* 0x0000002a070a72a5 */ /* 0x000fe4000f8e00ff */
[----:B------:R-:W-:Y:S02]  /*5580*/  USEL UR6, UR37, UR6, !UP0 ;  /* 0x0000000625067287 */ /* 0x000fe4000c000000 */
[----:B------:R-:W-:Y:S01]  /*5590*/  USHF.R.U32.HI UR5, URZ, UR53, UR5 ;  /* 0x00000035ff057299 */ /* 0x000fe20008011605 */
[----:B------:R-:W-:Y:S02]  /*55a0*/  UMOV UR8, UR9 ;  /* 0x0000000900087c82 */ /* 0x000fe40008000000 */
[----:B------:R-:W-:Y:S01]  /*55b0*/  UMOV UR10, UR11 ;  /* 0x0000000b000a7c82 */ /* 0x000fe20008000000 */
[----:B------:R-:W-:Y:S02]  /*55c0*/  @UP2 USHF.R.U32.HI UR4, URZ, UR43, UR8 ;  /* 0x0000002bff042299 */ /* 0x000fe40008011608 */
[----:B------:R-:W-:Y:S02]  /*55d0*/  @UP2 USHF.R.U32.HI UR7, URZ, UR43, UR10 ;  /* 0x0000002bff072299 */ /* 0x000fe4000801160a */
[----:B------:R-:W-:Y:S02]  /*55e0*/  UIMAD UR4, UR41, UR4, URZ ;  /* 0x00000004290472a4 */ /* 0x000fe4000f8e02ff */
[----:B------:R-:W-:Y:S02]  /*55f0*/  UIMAD.WIDE.U32 UR10, UR6, UR42, URZ ;  /* 0x0000002a060a72a5 */ /* 0x000fe4000f8e00ff */
[----:B------:R-:W-:Y:S02]  /*5600*/  USEL UR5, UR38, UR5, !UP1 ;  /* 0x0000000526057287 */ /* 0x000fe4000c800000 */
[----:B------:R-:W-:Y:S02]  /*5610*/  UIMAD UR8, UR41, UR7, URZ ;  /* 0x00000007290872a4 */ /* 0x000fe4000f8e02ff */
[----:B------:R-:W-:Y:S03]  /*5620*/  UISETP.GE.AND UP0, UPT, UR6, UR4, UPT ;  /* 0x000000040600728c */ /* 0x000fe6000bf06270 */
[----:B------:R-:W-:Y:S01]  /*5630*/  UMOV UR4, UR11 ;  /* 0x0000000b00047c82 */ /* 0x000fe20008000000 */
[----:B------:R-:W-:Y:S02]  /*5640*/  UISETP.GE.OR UP0, UPT, UR5, UR8, UP0 ;  /* 0x000000080500728c */ /* 0x000fe40008706670 */
[----:B------:R-:W-:Y:S02]  /*5650*/  USHF.R.U32.HI UR4, URZ, UR43, UR4 ;  /* 0x0000002bff047299 */ /* 0x000fe40008011604 */
[----:B------:R-:W-:Y:S02]  /*5660*/  UIMAD.WIDE.U32 UR8, UR5, UR42, URZ ;  /* 0x0000002a050872a5 */ /* 0x000fe4000f8e00ff */
[----:B------:R-:W-:Y:S02]  /*5670*/  USEL UR11, UR6, UR4, !UP2 ;  /* 0x00000004060b7287 */ /* 0x000fe4000d000000 */
[----:B------:R-:W-:Y:S02]  /*5680*/  UIADD3 UR8, UPT, UPT, -UR5, URZ, URZ ;  /* 0x000000ff05087290 */ /* 0x000fe4000fffe1ff */
[----:B------:R-:W-:Y:S01]  /*5690*/  UIADD3 UR10, UPT, UPT, -UR11, URZ, URZ ;  /* 0x000000ff0b0a7290 */ /* 0x000fe2000fffe1ff */
[----:B------:R-:W-:Y:S01]  /*56a0*/  @!UP0 UMOV UR4, UR9 ;  /* 0x0000000900048c82 */ /* 0x000fe20008000000 */
[----:B------:R-:W-:Y:S02]  /*56b0*/  UIADD3 UR9, UPT, UPT, -UR6, URZ, URZ ;  /* 0x000000ff06097290 */ /* 0x000fe4000fffe1ff */
[----:B------:R-:W-:Y:S02]  /*56c0*/  @!UP0 USHF.R.U32.HI UR4, URZ, UR43, UR4 ;  /* 0x0000002bff048299 */ /* 0x000fe40008011604 */
[----:B------:R-:W-:Y:S02]  /*56d0*/  UIMAD UR10, UR41, UR10, UR6 ;  /* 0x0000000a290a72a4 */ /* 0x000fe4000f8e0206 */
[----:B------:R-:W-:Y:S04]  /*56e0*/  @!UP0 USEL UR4, UR5, UR4, !UP2 ;  /* 0x0000000405048287 */ /* 0x000fe8000d000000 */
[----:B------:R-:W-:Y:S02]  /*56f0*/  @!UP0 UIMAD UR10, UR7, UR10, UR4 ;  /* 0x0000000a070a82a4 */ /* 0x000fe4000f8e0204 */
[----:B------:R-:W-:Y:S02]  /*5700*/  @!UP0 UIADD3 UR11, UPT, UPT, UR11, -UR4, URZ ;  /* 0x800000040b0b8290 */ /* 0x000fe4000fffe0ff */
[----:B------:R-:W-:Y:S02]  /*5710*/  UIMAD UR7, UR44, UR8, UR38 ;  /* 0x000000082c0772a4 */ /* 0x000fe4000f8e0226 */
[----:B------:R-:W-:Y:S02]  /*5720*/  @!UP0 UIMAD UR6, UR11, UR41, UR5 ;  /* 0x000000290b0682a4 */ /* 0x000fe4000f8e0205 */
[----:B------:R-:W-:Y:S01]  /*5730*/  UIMAD UR4, UR54, UR9, UR37 ;  /* 0x00000009360472a4 */ /* 0x000fe2000f8e0225 */
[----:B------:R-:W-:Y:S02]  /*5740*/  @!UP0 UMOV UR5, UR10 ;  /* 0x0000000a00058c82 */ /* 0x000fe40008000000 */
[----:B------:R-:W-:Y:S02]  /*5750*/  UIMAD UR38, UR5, UR44, UR7 ;  /* 0x0000002c052672a4 */ /* 0x000fe4000f8e0207 */
[----:B------:R-:W-:Y:S11]  /*5760*/  UIMAD UR37, UR6, UR54, UR4 ;  /* 0x00000036062572a4 */ /* 0x000ff6000f8e0204 */
[----:B------:R-:W-:Y:S01]  /*5770*/  @!UPT UIADD3 URZ, UPT, UPT, URZ, URZ, URZ ;  /* 0x000000fffffff290 */ /* 0x000fe2000fffe0ff */
.L_x_87:
[----:B------:R-:W-:Y:S01]  /*5780*/  UISETP.NE.AND UP0, UPT, UR40, 0x1, UPT ;  /* 0x000000012800788c */ /* 0x000fe2000bf05270 */
[----:B------:R-:W-:Y:S01]  /*5790*/  ISETP.NE.U32.AND P1, PT, R86, RZ, PT ;  /* 0x000000ff5600720c */ /* 0x000fe20003f25070 */
[----:B------:R-:W-:Y:S03]  /*57a0*/  UISETP.NE.U32.AND UP3, UPT, UR62, URZ, UPT ;  /* 0x000000ff3e00728c */ /* 0x000fe6000bf65070 */
[----:B------:R-:W-:Y:S01]  /*57b0*/  ISETP.NE.AND.EX P1, PT, R87, RZ, PT, P1 ;  /* 0x000000ff5700720c */ /* 0x000fe20003f25310 */
[----:B------:R-:W-:Y:S05]  /*57c0*/  UISETP.NE.AND.EX UP3, UPT, UR63, URZ, UPT, UP3 ;  /* 0x000000ff3f00728c */ /* 0x000fea000bf65330 */
[----:B------:R-:W2:Y:S01]  /*57d0*/  @!UP0 LDCU.128 UR12, c[0x0][0xb10] ;  /* 0x00016200ff0c87ac */ /* 0x000ea20008000c00 */
[----:B------:R-:W4:Y:S01]  /*57e0*/  @!UP0 LDCU UR5, c[0x0][0xb0c] ;  /* 0x00016180ff0587ac */ /* 0x000f220008000800 */
[----:B------:R-:W3:Y:S01]  /*57f0*/  @!UP0 LDCU UR10, c[0x0][0xb20] ;  /* 0x00016400ff0a87ac */ /* 0x000ee20008000800 */
[----:B--2---:R-:W-:Y:S02]  /*5800*/  UIMAD.WIDE.U32 UR8, UR38, UR12, URZ ;  /* 0x0000000c260872a5 */ /* 0x004fe4000f8e00ff */
[----:B------:R-:W-:Y:S02]  /*5810*/  UIMAD.WIDE.U32 UR6, UR37, UR15, URZ ;  /* 0x0000000f250672a5 */ /* 0x000fe4000f8e00ff */
[----:B------:R-:W-:Y:S03]  /*5820*/  @!UP0 UISETP.NE.AND UP1, UPT, UR14, 0x1, UPT ;  /* 0x000000010e00888c */ /* 0x000fe6000bf25270 */
[----:B------:R-:W-:Y:S01]  /*5830*/  @!UP0 UMOV UR4, UR9 ;  /* 0x0000000900048c82 */ /* 0x000fe20008000000 */
[----:B----4-:R-:W-:Y:S02]  /*5840*/  @!UP0 UISETP.NE.AND UP2, UPT, UR5, 0x1, UPT ;  /* 0x000000010500888c */ /* 0x010fe4000bf45270 */
[----:B------:R-:W-:Y:S01]  /*5850*/  @!UP0 USHF.R.U32.HI UR4, URZ, UR13, UR4 ;  /* 0x0000000dff048299 */ /* 0x000fe20008011604 */
[----:B------:R-:W-:Y:S02]  /*5860*/  @!UP0 UMOV UR6, UR7 ;  /* 0x0000000700068c82 */ /* 0x000fe40008000000 */
[----:B---3--:R-:W-:Y:S02]  /*5870*/  @!UP0 USHF.R.U32.HI UR6, URZ, UR10, UR6 ;  /* 0x0000000aff068299 */ /* 0x008fe40008011606 */
[----:B------:R-:W-:Y:S02]  /*5880*/  @!UP0 USEL UR7, UR38, UR4, !UP2 ;  /* 0x0000000426078287 */ /* 0x000fe4000d000000 */
[----:B------:R-:W-:Y:S04]  /*5890*/  @!UP0 USEL UR6, UR37, UR6, !UP1 ;  /* 0x0000000625068287 */ /* 0x000fe8000c800000 */
[----:B------:R-:W-:Y:S02]  /*58a0*/  @!UP0 UIADD3 UR4, UPT, UPT, -UR7, UR6, URZ ;  /* 0x0000000607048290 */ /* 0x000fe4000fffe1ff */
[----:B------:R-:W-:Y:S02]  /*58b0*/  @!UP0 UIADD3 UR6, UPT, UPT, UR7, -UR6, URZ ;  /* 0x8000000607068290 */ /* 0x000fe4000fffe0ff */
[----:B------:R-:W-:Y:S02]  /*58c0*/  @!UP0 UIMAD UR38, UR4, UR5, UR38 ;  /* 0x00000005042682a4 */ /* 0x000fe4000f8e0226 */
[----:B------:R-:W-:Y:S01]  /*58d0*/  @!UP0 UIMAD UR37, UR6, UR14, UR37 ;  /* 0x0000000e062582a4 */ /* 0x000fe2000f8e0225 */
[----:B------:R-:W-:Y:S11]  /*58e0*/  BRA.U !UP3, `(.L_x_88) ;  /* 0x000000010b407547 */ /* 0x000ff6000b800000 */
[----:B------:R-:W-:Y:S01]  /*58f0*/  UISETP.NE.U32.AND UP0, UPT, UR56, URZ, UPT ;  /* 0x000000ff3800728c */ /* 0x000fe2000bf05070 */
[----:B------:R-:W-:Y:S01]  /*5900*/  HFMA2 R91, -RZ, RZ, 0, 5.9604644775390625e-08 ;  /* 0x00000001ff5b7431 */ /* 0x000fe200000001ff */
[----:B------:R-:W2:Y:S01]  /*5910*/  LDCU.64 UR8, c[0x0][0x358] ;  /* 0x00006b00ff0877ac */ /* 0x000ea20008000a00 */
[----:B-1----:R-:W-:Y:S01]  /*5920*/  IMAD.MOV.U32 R0, RZ, RZ, 0x1 ;  /* 0x00000001ff007424 */ /* 0x002fe200078e00ff */
[----:B------:R-:W-:Y:S06]  /*5930*/  UISETP.NE.AND.EX UP0, UPT, UR57, URZ, UPT, UP0 ;  /* 0x000000ff3900728c */ /* 0x000fec000bf05300 */
[----:B------:R-:W-:Y:S05]  /*5940*/  PLOP3.LUT P0, PT, PT, PT, UP0, 0x80, 0x8 ;  /* 0x000000000008781c */ /* 0x000fea0003f0f008 */
[----:B------:R-:W1:Y:S01]  /*5950*/  @UP0 LDCU.64 UR4, c[0x0][0x888] ;  /* 0x00011100ff0407ac */ /* 0x000e620008000a00 */
[----:B------:R-:W-:Y:S07]  /*5960*/  @UP0 UIMAD UR6, UR36, UR62, URZ ;  /* 0x0000003e240602a4 */ /* 0x000fee000f8e02ff */
[----:B------:R-:W-:Y:S01]  /*5970*/  @!P0 PRMT R91, R0, 0x7610, R91 ;  /* 0x00007610005b8816 */ /* 0x000fe2000000005b */
[----:B-1----:R-:W-:Y:S06]  /*5980*/  @UP0 UIMAD.WIDE UR4, UR6, 0x4, UR4 ;  /* 0x00000004060408a5 */ /* 0x002fec000f8e0204 */
[----:B------:R-:W-:Y:S02]  /*5990*/  IMAD.U32 R4, RZ, RZ, UR4 ;  /* 0x00000004ff047e24 */ /* 0x000fe4000f8e00ff */
[----:B------:R-:W-:Y:S05]  /*59a0*/  IMAD.U32 R5, RZ, RZ, UR5 ;  /* 0x00000005ff057e24 */ /* 0x000fea000f8e00ff */
[----:B--2---:R-:W2:Y:S02]  /*59b0*/  @P0 LDG.E R4, desc[UR8][R4.64] ;  /* 0x0000000804040981 */ /* 0x004ea4000c1e1900 */
[----:B--2---:R-:W-:Y:S11]  /*59c0*/  @P0 R2UR UR45, R4 ;  /* 0x00000000042d02ca */ /* 0x004ff600000e0000 */
[----:B------:R-:W-:Y:S03]  /*59d0*/  @!UPT UIADD3 URZ, UPT, UPT, URZ, URZ, URZ ;  /* 0x000000fffffff290 */ /* 0x000fe6000fffe0ff */
[----:B------:R-:W2:Y:S02]  /*59e0*/  @!UP0 LDCU UR45, c[0x0][0x880] ;  /* 0x00011000ff2d87ac */ /* 0x000ea40008000800 */
.L_x_88:
[----:B------:R-:W-:Y:S05]  /*59f0*/  @!P1 BRA `(.L_x_89) ;  /* 0x0000000000249947 */ /* 0x000fea0003800000 */
[----:B------:R-:W-:Y:S01]  /*5a00*/  ISETP.NE.U32.AND P0, PT, R84, RZ, PT ;  /* 0x000000ff5400720c */ /* 0x000fe20003f05070 */
[----:B------:R-:W3:Y:S03]  /*5a10*/  LDCU.64 UR4, c[0x0][0x358] ;  /* 0x00006b00ff0477ac */ /* 0x000ee60008000a00 */
[----:B------:R-:W-:Y:S11]  /*5a20*/  ISETP.NE.AND.EX P0, PT, R85, RZ, PT, P0 ;  /* 0x000000ff5500720c */ /* 0x000ff60003f05300 */
[----:B------:R-:W-:Y:S02]  /*5a30*/  @!UPT UIADD3 URZ, UPT, UPT, URZ, URZ, URZ ;  /* 0x000000fffffff290 */ /* 0x000fe4000fffe0ff */
[----:B------:R-:W4:Y:S01]  /*5a40*/  @P0 LDC.64 R4, c[0x0][0x8a8] ;  /* 0x00022a00ff040b82 */ /* 0x000f220000000a00 */
[----:B-1----:R-:W-:Y:S04]  /*5a50*/  @P0 IMAD R0, R86, UR36, RZ ;  /* 0x0000002456000c24 */ /* 0x002fe8000f8e02ff */
[----:B----4-:R-:W-:Y:S05]  /*5a60*/  @P0 IMAD.WIDE R4, R0, 0x4, R4 ;  /* 0x0000000400040825 */ /* 0x010fea00078e0204 */
[----:B---3-5:R3:W5:Y:S02]  /*5a70*/  @P0 LDG.E R16, desc[UR4][R4.64] ;  /* 0x0000000404100981 */ /* 0x028764000c1e1900 */
[----:B---3--:R-:W4:Y:S02]  /*5a80*/  @!P0 LDC R16, c[0x0][0x8a0] ;  /* 0x00022800ff108b82 */ /* 0x008f240000000800 */
.L_x_89:
[----:B------:R-:W-:Y:S01]  /*5a90*/  R2UR UR4, R94 ;  /* 0x000000005e0472ca */ /* 0x000fe200000e0000 */
[----:B------:R-:W-:Y:S01]  /*5aa0*/  UPLOP3.LUT UP1, UPT, UPT, UPT, UPT, 0x40, 0x4 ;  /* 0x000000000004789c */ /* 0x000fe20003f2e870 */
[----:B------:R-:W-:Y:S01]  /*5ab0*/  SHF.L.U32 R3, R98, 0x1f, RZ ;  /* 0x0000001f62037819 */ /* 0x000fe200000006ff */
[----:B------:R-:W-:Y:S01]  /*5ac0*/  ULEA UR47, UR39, UR46, 0x3 ;  /* 0x0000002e272f7291 */ /* 0x000fe2000f8e18ff */
[----:B------:R-:W-:Y:S01]  /*5ad0*/  PLOP3.LUT P3, PT, PT, PT, PT, 0x8, 0x80 ;  /* 0x000000000080781c */ /* 0x000fe20003f6e170 */
[----:B------:R-:W-:Y:S01]  /*5ae0*/  VIADD R95, R95, 0x1 ;  /* 0x000000015f5f7836 */ /* 0x000fe20000000000 */
[----:B------:R-:W-:Y:S02]  /*5af0*/  CS2R R62, SRZ ;  /* 0x00000000003e7805 */ /* 0x000fe4000001ff00 */
[----:B------:R-:W-:Y:S02]  /*5b00*/  CS2R R58, SRZ ;  /* 0x00000000003a7805 */ /* 0x000fe4000001ff00 */
[----:B------:R-:W-:Y:S02]  /*5b10*/  CS2R R22, SRZ ;  /* 0x0000000000167805 */ /* 0x000fe4000001ff00 */
[----:B------:R-:W-:Y:S02]  /*5b20*/  CS2R R18, SRZ ;  /* 0x0000000000127805 */ /* 0x000fe4000001ff00 */
[----:B------:R-:W-:Y:S01]  /*5b30*/  CS2R R56, SRZ ;  /* 0x0000000000387805 */ /* 0x000fe2000001ff00 */
[----:B------:R-:W-:Y:S06]  /*5b40*/  UISETP.NE.AND UP4, UPT, UR4, URZ, UPT ;  /* 0x000000ff0400728c */ /* 0x000fec000bf85270 */
[----:B------:R-:W-:Y:S05]  /*5b50*/  PLOP3.LUT P1, PT, PT, PT, UP4, 0x80, 0x8 ;  /* 0x000000000008781c */ /* 0x000fea0003f2f048 */
[----:B------:R-:W3:Y:S01]  /*5b60*/  @UP4 LDCU.64 UR4, c[0x0][0x888] ;  /* 0x00011100ff0447ac */ /* 0x000ee20008000a00 */
[----:B------:R-:W-:Y:S07]  /*5b70*/  @UP4 UPLOP3.LUT UP1, UPT, UPT, UPT, UP3, 0x80, 0x8 ;  /* 0x000000000008489c */ /* 0x000fee0003f2f030 */
[----:B------:R-:W-:Y:S01]  /*5b80*/  @P1 LOP3.LUT P0, RZ, R91, 0xff, RZ, 0xc0, !PT ;  /* 0x000000ff5bff1812 */ /* 0x000fe2000780c0ff */
[----:B--2---:R-:W-:Y:S02]  /*5b90*/  @UP4 UISETP.NE.AND UP2, UPT, UR45, URZ, UPT ;  /* 0x000000ff2d00428c */ /* 0x004fe4000bf45270 */
[----:B---3--:R-:W-:Y:S02]  /*5ba0*/  @UP4 UISETP.NE.U32.AND UP0, UPT, UR4, URZ, UPT ;  /* 0x000000ff0400428c */ /* 0x008fe4000bf05070 */
[----:B------:R-:W-:Y:S02]  /*5bb0*/  @UP4 USEL UR4, URZ, 0xffffffff, UP2 ;  /* 0xffffffffff044887 */ /* 0x000fe40009000000 */
[----:B------:R-:W-:Y:S04]  /*5bc0*/  @UP4 UISETP.NE.AND.EX UP0, UPT, UR5, URZ, UPT, UP0 ;  /* 0x000000ff0500428c */ /* 0x000fe8000bf05300 */
[----:B------:R-:W-:Y:S03]  /*5bd0*/  @UP4 USEL UR5, URZ, 0xffffffff, UP0 ;  /* 0xffffffffff054887 */ /* 0x000fe60008000000 */
[----:B------:R-:W-:Y:S01]  /*5be0*/  @P1 VOTEU.ANY UP0, P0 ;  /* 0x0000000000ff1886 */ /* 0x000fe20000000100 */
[----:B------:R-:W-:Y:S04]  /*5bf0*/  @UP1 USEL UR4, UR5, UR4, !UP0 ;  /* 0x0000000405041287 */ /* 0x000fe8000c000000 */
[----:B------:R-:W-:Y:S04]  /*5c00*/  @UP4 ULOP3.LUT UR4, UR4, 0x1, URZ, 0xc0, !UPT ;  /* 0x0000000104044892 */ /* 0x000fe8000f8ec0ff */
[----:B------:R-:W-:Y:S06]  /*5c10*/  UISETP.NE.U32.OR UP0, UPT, UR4, 0x1, !UP4 ;  /* 0x000000010400788c */ /* 0x000fec000e705470 */
[----:B------:R-:W-:Y:S11]  /*5c20*/  PLOP3.LUT P0, PT, PT, PT, UP0, 0x80, 0x8 ;  /* 0x000000000008781c */ /* 0x000ff60003f0f008 */
[----:B------:R-:W-:Y:S02]  /*5c30*/  @!UPT UIADD3 URZ, UPT, UPT, URZ, URZ, URZ ;  /* 0x000000fffffff290 */ /* 0x000fe4000fffe0ff */
[----:B-1----:R-:W-:Y:S04]  /*5c40*/  @P0 SHF.L.U32 R0, R96, 0x1f, RZ ;  /* 0x0000001f60000819 */ /* 0x002fe800000006ff */
[----:B------:R-:W1:Y:S01]  /*5c50*/  @P0 SYNCS.PHASECHK.TRANS64.TRYWAIT P2, [UR46+0x60], R0 ;  /* 0x00006000ff0005a7 */ /* 0x000e62000804112e */
[----:B------:R2:W3:Y:S01]  /*5c60*/  SYNCS.PHASECHK.TRANS64.TRYWAIT P1, [UR47+0xa0], R3 ;  /* 0x0000a003ff0075a7 */ /* 0x0004e2000802112f */
[----:B-1----:R-:W-:Y:S01]  /*5c70*/  @P0 PLOP3.LUT P3, PT, P2, PT, PT, 0x8, 0x80 ;  /* 0x000000000080081c */ /* 0x002fe2000176e170 */
[----:B------:R-:W-:Y:S01]  /*5c80*/  @!UPT UIADD3 URZ, UPT, UPT, URZ, URZ, URZ ;  /* 0x000000fffffff290 */ /* 0x000fe2000fffe0ff */
[----:B--23--:R-:W-:Y:S11]  /*5c90*/  BRA.U !UP0, `(.L_x_90) ;  /* 0x0000000108947547 */ /* 0x00cff6000b800000 */
[----:B------:R-:W-:Y:S01]  /*5ca0*/  LOP3.LUT P0, RZ, R91, 0xff, RZ, 0xc0, !PT ;  /* 0x000000ff5bff7812 */ /* 0x000fe2000780c0ff */
[----:B------:R-:W-:Y:S01]  /*5cb0*/  @!UPT UIADD3 URZ, UPT, UPT, URZ, URZ, URZ ;  /* 0x000000fffffff290 */ /* 0x000fe2000fffe0ff */
[----:B------:R-:W-:Y:S11]  /*5cc0*/  @!P3 BRA `(.L_x_91) ;  /* 0x00000000000cb947 */ /* 0x000ff60003800000 */
[----:B------:R-:W-:Y:S04]  /*5cd0*/  SHF.L.U32 R5, R96, 0x1f, RZ ;  /* 0x0000001f60057819 */ /* 0x000fe800000006ff */
[----:B------:R-:W1:Y:S02]  /*5ce0*/  SYNCS.PHASECHK.TRANS64.TRYWAIT P2, [UR46+0x60], R5 ;  /* 0x00006005ff0075a7 */ /* 0x000e64000804112e */
[----:B-1----:R-:W-:Y:S05]  /*5cf0*/  @!P2 BRA `(.L_x_92) ;  /* 0x00000020005ca947 */ /* 0x002fea0003800000 */
.L_x_91:
[----:B------:R-:W-:Y:S01]  /*5d00*/  UISETP.NE.U32.AND UP0, UPT, UR56, URZ, UPT ;  /* 0x000000ff3800728c */ /* 0x000fe2000bf05070 */
[----:B------:R-:W-:Y:S01]  /*5d10*/  CS2R R56, SRZ ;  /* 0x0000000000387805 */ /* 0x000fe2000001ff00 */
[----:B------:R-:W-:Y:S01]  /*5d20*/  UISETP.NE.AND UP1, UPT, UR45, URZ, UPT ;  /* 0x000000ff2d00728c */ /* 0x000fe2000bf25270 */
[----:B------:R-:W-:Y:S01]  /*5d30*/  CS2R R18, SRZ ;  /* 0x0000000000127805 */ /* 0x000fe2000001ff00 */
[----:B------:R-:W-:Y:S01]  /*5d40*/  UISETP.NE.AND.EX UP0, UPT, UR57, URZ, UPT, UP0 ;  /* 0x000000ff3900728c */ /* 0x000fe2000bf05300 */
[----:B------:R-:W-:Y:S01]  /*5d50*/  CS2R R22, SRZ ;  /* 0x0000000000167805 */ /* 0x000fe2000001ff00 */
[----:B------:R-:W-:Y:S01]  /*5d60*/  USEL UR4, URZ, 0xffffffff, UP1 ;  /* 0xffffffffff047887 */ /* 0x000fe20008800000 */
[----:B------:R-:W-:Y:S01]  /*5d70*/  CS2R R58, SRZ ;  /* 0x00000000003a7805 */ /* 0x000fe2000001ff00 */
[----:B------:R-:W-:Y:S01]  /*5d80*/  USEL UR5, URZ, 0xffffffff, UP0 ;  /* 0xffffffffff057887 */ /* 0x000fe20008000000 */
[----:B------:R-:W-:Y:S02]  /*5d90*/  CS2R R62, SRZ ;  /* 0x00000000003e7805 */ /* 0x000fe4000001ff00 */
[----:B------:R-:W-:Y:S01]  /*5da0*/  LOP3.LUT R96, R96, 0x1, RZ, 0x3c, !PT ;  /* 0x0000000160607812 */ /* 0x000fe200078e3cff */
[----:B------:R-:W-:Y:S01]  /*5db0*/  VOTEU.ANY UP0, P0 ;  /* 0x0000000000ff7886 */ /* 0x000fe20000000100 */
[----:B------:R-:W-:Y:S04]  /*5dc0*/  @UP3 USEL UR4, UR5, UR4, !UP0 ;  /* 0x0000000405043287 */ /* 0x000fe8000c000000 */
[----:B------:R-:W-:Y:S04]  /*5dd0*/  ULOP3.LUT UR4, UR4, 0x1, URZ, 0xc0, !UPT ;  /* 0x0000000104047892 */ /* 0x000fe8000f8ec0ff */
[----:B------:R-:W-:Y:S02]  /*5de0*/  UISETP.NE.U32.AND UP0, UPT, UR4, 0x1, UPT ;  /* 0x000000010400788c */ /* 0x000fe4000bf05070 */
[----:B------:R-:W-:Y:S04]  /*5df0*/  UIADD3 UR4, UPT, UPT, UR46, 0x68, URZ ;  /* 0x000000682e047890 */ /* 0x000fe8000fffe0ff */
[----:B------:R-:W-:Y:S01]  /*5e00*/  PLOP3.LUT P0, PT, PT, PT, UP0, 0x80, 0x8 ;  /* 0x000000000008781c */ /* 0x000fe20003f0f008 */
[----:B------:R-:W-:Y:S11]  /*5e10*/  UPRMT UR4, UR51, 0x654, UR4 ;  /* 0x0000065433047896 */ /* 0x000ff60008000004 */
[----:B------:R-:W-:Y:S01]  /*5e20*/  @!UPT UIADD3 URZ, UPT, UPT, URZ, URZ, URZ ;  /* 0x000000fffffff290 */ /* 0x000fe2000fffe0ff */
[----:B------:R2:W3:Y:S04]  /*5e30*/  @P0 LDS.64 R56, [R90+UR46+0x180] ;  /* 0x0001802e5a380984 */ /* 0x0004e80008000a00 */
[----:B------:R2:W1:Y:S04]  /*5e40*/  @P0 LDS.64 R18, [R90+UR46+0x580] ;  /* 0x0005802e5a120984 */ /* 0x0004680008000a00 */
[----:B------:R2:W1:Y:S04]  /*5e50*/  @P0 LDS.64 R22, [R90+UR46+0x980] ;  /* 0x0009802e5a160984 */ /* 0x0004680008000a00 */
[----:B------:R2:W1:Y:S04]  /*5e60*/  @P0 LDS.64 R58, [R90+UR46+0xd80] ;  /* 0x000d802e5a3a0984 */ /* 0x0004680008000a00 */
[----:B------:R2:W1:Y:S01]  /*5e70*/  @P0 LDS.64 R62, [R90+UR46+0x1180] ;  /* 0x0011802e5a3e0984 */ /* 0x0004620008000a00 */
[----:B------:R-:W-:Y:S01]  /*5e80*/  @!PT LDS RZ, [RZ] ;  /* 0x00000000fffff984 */ /* 0x000fe20000000800 */
[----:B------:R-:W-:Y:S01]  /*5e90*/  @!PT LDS RZ, [RZ] ;  /* 0x00000000fffff984 */ /* 0x000fe20000000800 */
[----:B------:R-:W-:Y:S01]  /*5ea0*/  @!PT LDS RZ, [RZ] ;  /* 0x00000000fffff984 */ /* 0x000fe20000000800 */
[----:B------:R-:W-:Y:S01]  /*5eb0*/  @!PT LDS RZ, [RZ] ;  /* 0x00000000fffff984 */ /* 0x000fe20000000800 */
[----:B------:R4:W-:Y:S06]  /*5ec0*/  MEMBAR.ALL.CTA ;  /* 0x0000000000007992 */ /* 0x0009ec0000008000 */
[----:B----4-:R-:W4:Y:S02]  /*5ed0*/  FENCE.VIEW.ASYNC.S ;  /* 0x00000000000073c6 */ /* 0x010f240000000000 */
[----:B----4-:R-:W-:Y:S01]  /*5ee0*/  SYNCS.ARRIVE.TRANS64.RED.A1T0 RZ, [UR4], RZ ;  /* 0x000000ffffff79a7 */ /* 0x010fe20008100404 */
.L_x_90:
[----:B------:R-:W-:Y:S05]  /*5ef0*/  @P1 BRA `(.L_x_93) ;  /* 0x0000000000081947 */ /* 0x000fea0003800000 */
[----:B------:R-:W4:Y:S02]  /*5f00*/  SYNCS.PHASECHK.TRANS64.TRYWAIT P0, [UR47+0xa0], R3 ;  /* 0x0000a003ff0075a7 */ /* 0x000f24000800112f */
[----:B----4-:R-:W-:Y:S05]  /*5f10*/  @!P0 BRA `(.L_x_94) ;  /* 0x0000001c00ec8947 */ /* 0x010fea0003800000 */
.L_x_93:
[----:B------:R-:W-:Y:S04]  /*5f20*/  ULEA.HI UR4, UR39, UR39, URZ, 0x1 ;  /* 0x0000002727047291 */ /* 0x000fe8000f8f08ff */
[----:B------:R-:W-:Y:S02]  /*5f30*/  USHF.R.U32.HI UR5, URZ, 0x1, UR4 ;  /* 0x00000001ff057899 */ /* 0x000fe40008011604 */
[----:B------:R-:W-:Y:S04]  /*5f40*/  ULOP3.LUT UR4, UR4, 0xffe, URZ, 0xc0, !UPT ;  /* 0x00000ffe04047892 */ /* 0x000fe8000f8ec0ff */
[----:B------:R-:W-:Y:S01]  /*5f50*/  UIADD3 UR4, UPT, UPT, -UR4, UR39, URZ ;  /* 0x0000002704047290 */ /* 0x000fe2000fffe1ff */
[----:B-1----:R-:W-:Y:S04]  /*5f60*/  IMAD.U32 R3, RZ, RZ, UR5 ;  /* 0x00000005ff037e24 */ /* 0x002fe8000f8e00ff */
[----:B------:R-:W-:Y:S01]  /*5f70*/  IMAD R0, R3, 0x50, R2 ;  /* 0x0000005003007824 */ /* 0x000fe200078e0202 */
[----:B------:R-:W-:Y:S05]  /*5f80*/  MOV R17, UR4 ;  /* 0x0000000400117c02 */ /* 0x000fea0008000f00 */
[----:B------:R-:W-:Y:S05]  /*5f90*/  IMAD R17, R17, 0x100000, R0 ;  /* 0x0010000011117824 */ /* 0x000fea00078e0200 */
[----:B------:R-:W-:Y:S04]  /*5fa0*/  SHF.R.U32.HI R5, RZ, 0x15, R17 ;  /* 0x00000015ff057819 */ /* 0x000fe80000011611 */
[----:B------:R-:W-:Y:S11]  /*5fb0*/  LOP3.LUT P0, RZ, R5, 0x3, R92, 0x48, !PT ;  /* 0x0000000305ff7812 */ /* 0x000ff6000780485c */
[----:B------:R-:W-:Y:S02]  /*5fc0*/  @!UPT UIADD3 URZ, UPT, UPT, URZ, URZ, URZ ;  /* 0x000000fffffff290 */ /* 0x000fe4000fffe0ff */
[----:B------:R-:W-:Y:S05]  /*5fd0*/  @!P0 BRA `(.L_x_95) ;  /* 0x0000000000408947 */ /* 0x000fea0003800000 */
[----:B------:R-:W1:Y:S01]  /*5fe0*/  LDCU.64 UR8, c[0x4][0x68] ;  /* 0x01000d00ff0877ac */ /* 0x000e620008000a00 */
[----:B------:R-:W-:Y:S01]  /*5ff0*/  MOV R15, 0x0 ;  /* 0x00000000000f7802 */ /* 0x000fe20000000f00 */
[----:B------:R-:W-:Y:S02]  /*6000*/  HFMA2 R12, -RZ, RZ, 0, 5.9604644775390625e-08 ;  /* 0x00000001ff0c7431 */ /* 0x000fe400000001ff */
[----:B------:R-:W-:Y:S02]  /*6010*/  IMAD.MOV.U32 R8, RZ, RZ, 0x192 ;  /* 0x00000192ff087424 */ /* 0x000fe400078e00ff */
[----:B------:R-:W-:Y:S01]  /*6020*/  IMAD.MOV.U32 R13, RZ, RZ, RZ ;  /* 0x000000ffff0d7224 */ /* 0x000fe200078e00ff */
[----:B------:R-:W2:Y:S01]  /*6030*/  LDCU.64 UR6, c[0x4][0x70] ;  /* 0x01000e00ff0677ac */ /* 0x000ea20008000a00 */
[----:B------:R-:W3:Y:S01]  /*6040*/  LDC.64 R14, c[0x4][R15] ;  /* 0x010000000f0e7b82 */ /* 0x000ee20000000a00 */
[----:B------:R-:W4:Y:S01]  /*6050*/  LDCU.64 UR4, c[0x4][0x8] ;  /* 0x01000100ff0477ac */ /* 0x000f220008000a00 */
[----:B-1----:R-:W-:Y:S01]  /*6060*/  MOV R5, UR9 ;  /* 0x0000000900057c02 */ /* 0x002fe20008000f00 */
[----:B------:R-:W-:Y:S01]  /*6070*/  IMAD.U32 R4, RZ, RZ, UR8 ;  /* 0x00000008ff047e24 */ /* 0x000fe2000f8e00ff */
[----:B--2---:R-:W-:Y:S01]  /*6080*/  MOV R7, UR7 ;  /* 0x0000000700077c02 */ /* 0x004fe20008000f00 */
[----:B------:R-:W-:Y:S01]  /*6090*/  IMAD.U32 R6, RZ, RZ, UR6 ;  /* 0x00000006ff067e24 */ /* 0x000fe2000f8e00ff */
[----:B----4-:R-:W-:Y:S01]  /*60a0*/  MOV R11, UR5 ;  /* 0x00000005000b7c02 */ /* 0x010fe20008000f00 */
[----:B------:R-:W-:Y:S02]  /*60b0*/  IMAD.U32 R10, RZ, RZ, UR4 ;  /* 0x00000004ff0a7e24 */ /* 0x000fe4000f8e00ff */
[----:B------:R-:W-:Y:S07]  /*60c0*/  LEPC R20, `(.L_x_95) ;  /* 0x000000001014794e */ /* 0x000fee0000000000 */
[----:B---3-5:R-:W-:Y:S05]  /*60d0*/  CALL.ABS.NOINC R14 ;  /* 0x000000000e007343 */ /* 0x028fea0003c00000 */
.L_x_95:
[----:B------:R-:W-:Y:S05]  /*60e0*/  WARPSYNC.ALL ;  /* 0x0000000000007948 */ /* 0x000fea0003800000 */
[C---:B------:R-:W-:Y:S01]  /*60f0*/  R2UR UR4, R17.reuse ;  /* 0x00000000110472ca */ /* 0x040fe200000e0000 */
[----:B------:R-:W-:Y:S05]  /*6100*/  VIADD R3, R17, 0x10 ;  /* 0x0000001011037836 */ /* 0x000fea0000000000 */
[----:B------:R-:W-:Y:S04]  /*6110*/  SHF.R.U32.HI R3, RZ, 0x15, R3 ;  /* 0x00000015ff037819 */ /* 0x000fe80000011603 */
[----:B------:R-:W-:Y:S03]  /*6120*/  LOP3.LUT P0, RZ, R3, 0x3, R92, 0x48, !PT ;  /* 0x0000000303ff7812 */ /* 0x000fe6000780485c */
[----:B------:R-:W1:Y:S01]  /*6130*/  LDTM.16dp32bit_t0_t15.x8 R48, tmem[UR4] ;  /* 0x00000004003079ee */ /* 0x000e620008980000 */
[----:B------:R-:W1:Y:S09]  /*6140*/  LDTM.16dp32bit_t16_t31.x8 R48, tmem[UR4+0x8] ;  /* 0x00000804003079ee */ /* 0x000e7200089a0000 */
[----:B-1----:R-:W-:Y:S05]  /*6150*/  @!P0 BRA `(.L_x_96) ;  /* 0x0000000000408947 */ /* 0x002fea0003800000 */
        /* <DEDUP_REMOVED lines=16> */
.L_x_96:
[----:B------:R-:W-:Y:S05]  /*6260*/  WARPSYNC.ALL ;  /* 0x0000000000007948 */ /* 0x000fea0003800000 */
[C---:B------:R-:W-:Y:S01]  /*6270*/  R2UR UR4, R17.reuse ;  /* 0x00000000110472ca */ /* 0x040fe200000e0000 */
[----:B------:R-:W-:Y:S05]  /*6280*/  VIADD R3, R17, 0x20 ;  /* 0x0000002011037836 */ /* 0x000fea0000000000 */
[----:B------:R-:W-:Y:S04]  /*6290*/  SHF.R.U32.HI R3, RZ, 0x15, R3 ;  /* 0x00000015ff037819 */ /* 0x000fe80000011603 */
[----:B------:R-:W-:Y:S03]  /*62a0*/  LOP3.LUT P0, RZ, R3, 0x3, R92, 0x48, !PT ;  /* 0x0000000303ff7812 */ /* 0x000fe6000780485c */
[----:B------:R-:W1:Y:S01]  /*62b0*/  LDTM.16dp32bit_t0_t15.x8 R40, tmem[UR4+0x10] ;  /* 0x00001004002879ee */ /* 0x000e620008980000 */
        /* <DEDUP_REMOVED lines=18> */
.L_x_97:
        /* <DEDUP_REMOVED lines=24> */
.L_x_98:
        /* <DEDUP_REMOVED lines=24> */
.L_x_99:
[----:B------:R-:W-:Y:S01]  /*66e0*/  ISETP.NE.AND P0, PT, R99, RZ, PT ;  /* 0x000000ff6300720c */ /* 0x000fe20003f05270 */
[----:B------:R-:W-:Y:S05]  /*66f0*/  WARPSYNC.ALL ;  /* 0x0000000000007948 */ /* 0x000fea0003800000 */
[C---:B----45:R-:W-:Y:S01]  /*6700*/  IMAD R48, R16.reuse, R48, RZ ;  /* 0x0000003010307224 */ /* 0x070fe200078e02ff */
[----:B------:R-:W-:Y:S01]  /*6710*/  R2UR UR4, R17 ;  /* 0x00000000110472ca */ /* 0x000fe200000e0000 */
[----:B------:R-:W-:Y:S01]  /*6720*/  IMAD R49, R16, R49, RZ ;  /* 0x0000003110317224 */ /* 0x000fe200078e02ff */
[----:B---3--:R-:W-:Y:S01]  /*6730*/  SHF.L.U32 R0, R56, 0x10, RZ ;  /* 0x0000001038007819 */ /* 0x008fe200000006ff */
[----:B------:R-:W-:Y:S01]  /*6740*/  IMAD R52, R16, R52, RZ ;  /* 0x0000003410347224 */ /* 0x000fe200078e02ff */
[----:B------:R-:W-:Y:S01]  /*6750*/  PRMT R3, R56, 0x8880, RZ ;  /* 0x0000888038037816 */ /* 0x000fe200000000ff */
[----:B------:R-:W-:Y:S01]  /*6760*/  IMAD R53, R16, R53, RZ ;  /* 0x0000003510357224 */ /* 0x000fe200078e02ff */
[----:B------:R-:W-:Y:S01]  /*6770*/  SHF.L.U32 R13, R56, 0x8, RZ ;  /* 0x00000008380d7819 */ /* 0x000fe200000006ff */
[C---:B------:R-:W-:Y:S01]  /*6780*/  IMAD R40, R16.reuse, R40, RZ ;  /* 0x0000002810287224 */ /* 0x040fe200078e02ff */
[----:B------:R-:W-:Y:S01]  /*6790*/  SHF.R.S32.HI R0, RZ, 0x18, R0 ;  /* 0x00000018ff007819 */ /* 0x000fe20000011400 */
[----:B------:R-:W-:Y:S01]  /*67a0*/  IMAD R48, R3, UR45, R48 ;  /* 0x0000002d03307c24 */ /* 0x000fe2000f8e0230 */
[C---:B------:R-:W-:Y:S01]  /*67b0*/  PRMT R82, R57.reuse, 0x8880, RZ ;  /* 0x0000888039527816 */ /* 0x040fe200000000ff */
[C---:B------:R-:W-:Y:S01]  /*67c0*/  IMAD R41, R16.reuse, R41, RZ ;  /* 0x0000002910297224 */ /* 0x040fe200078e02ff */
[----:B------:R-:W-:Y:S01]  /*67d0*/  SHF.R.S32.HI R13, RZ, 0x18, R13 ;  /* 0x00000018ff0d7819 */ /* 0x000fe2000001140d */
[----:B------:R-:W-:Y:S01]  /*67e0*/  LDTM.16dp32bit_t0_t15.x8 R4, tmem[UR4+0x40] ;  /* 0x00004004000479ee */ /* 0x000fe20008980000 */
[----:B------:R-:W1:Y:S01]  /*67f0*/  LDTM.16dp32bit_t16_t31.x8 R4, tmem[UR4+0x48] ;  /* 0x00004804000479ee */ /* 0x000e6200089a0000 */
[----:B------:R-:W-:Y:S01]  /*6800*/  SHF.R.S32.HI R12, RZ, 0x18, R56 ;  /* 0x00000018ff0c7819 */ /* 0x000fe20000011438 */
[C---:B------:R-:W-:Y:S01]  /*6810*/  IMAD R50, R16.reuse, R50, RZ ;  /* 0x0000003210327224 */ /* 0x040fe200078e02ff */
[C---:B------:R-:W-:Y:S01]  /*6820*/  SHF.L.U32 R81, R57.reuse, 0x10, RZ ;  /* 0x0000001039517819 */ /* 0x040fe200000006ff */
[----:B------:R-:W-:Y:S01]  /*6830*/  IMAD R51, R16, R51, RZ ;  /* 0x0000003310337224 */ /* 0x000fe200078e02ff */
[----:B------:R-:W-:Y:S01]  /*6840*/  SHF.L.U32 R80, R57, 0x8, RZ ;  /* 0x0000000839507819 */ /* 0x000fe200000006ff */
[----:B------:R-:W-:Y:S01]  /*6850*/  IMAD R49, R0, UR45, R49 ;  /* 0x0000002d00317c24 */ /* 0x000fe2000f8e0231 */
[----:B------:R-:W-:Y:S01]  /*6860*/  MOV R3, R82 ;  /* 0x0000005200037202 */ /* 0x000fe20000000f00 */
[----:B------:R-:W-:Y:S01]  /*6870*/  IMAD R50, R13, UR45, R50 ;  /* 0x0000002d0d327c24 */ /* 0x000fe2000f8e0232 */
[----:B------:R-:W-:Y:S01]  /*6880*/  SHF.R.S32.HI R0, RZ, 0x18, R81 ;  /* 0x00000018ff007819 */ /* 0x000fe20000011451 */
[----:B------:R-:W-:Y:S01]  /*6890*/  IMAD R51, R12, UR45, R51 ;  /* 0x0000002d0c337c24 */ /* 0x000fe2000f8e0233 */
[----:B------:R-:W-:Y:S01]  /*68a0*/  PRMT R83, R18, 0x8880, RZ ;  /* 0x0000888012537816 */ /* 0x000fe200000000ff */
[C---:B------:R-:W-:Y:S01]  /*68b0*/  IMAD R54, R16.reuse, R54, RZ ;  /* 0x0000003610367224 */ /* 0x040fe200078e02ff */
[----:B------:R-:W-:Y:S01]  /*68c0*/  SHF.R.S32.HI R13, RZ, 0x18, R80 ;  /* 0x00000018ff0d7819 */ /* 0x000fe20000011450 */
[----:B------:R-:W-:Y:S01]  /*68d0*/  IMAD R52, R3, UR45, R52 ;  /* 0x0000002d03347c24 */ /* 0x000fe2000f8e0234 */
[----:B------:R-:W-:Y:S01]  /*68e0*/  SHF.R.S32.HI R14, RZ, 0x18, R57 ;  /* 0x00000018ff0e7819 */ /* 0x000fe20000011439 */
[----:B------:R-:W-:Y:S01]  /*68f0*/  IMAD R55, R16, R55, RZ ;  /* 0x0000003710377224 */ /* 0x000fe200078e02ff */
[----:B------:R-:W-:Y:S01]  /*6900*/  MOV R3, R83 ;  /* 0x0000005300037202 */ /* 0x000fe20000000f00 */
[C---:B------:R-:W-:Y:S01]  /*6910*/  IMAD.U32 R79, R18.reuse, 0x10000, RZ ;  /* 0x00010000124f7824 */ /* 0x040fe200078e00ff */
[----:B------:R-:W-:Y:S01]  /*6920*/  SHF.L.U32 R78, R18, 0x8, RZ ;  /* 0x00000008124e7819 */ /* 0x000fe200000006ff */
[----:B------:R-:W-:Y:S01]  /*6930*/  IMAD R53, R0, UR45, R53 ;  /* 0x0000002d00357c24 */ /* 0x000fe2000f8e0235 */
[----:B------:R-:W-:Y:S01]  /*6940*/  PRMT R77, R19, 0x8880, RZ ;  /* 0x00008880134d7816 */ /* 0x000fe200000000ff */
[----:B------:R-:W-:Y:S01]  /*6950*/  IMAD R54, R13, UR45, R54 ;  /* 0x0000002d0d367c24 */ /* 0x000fe2000f8e0236 */
[----:B------:R-:W-:Y:S01]  /*6960*/  SHF.R.S32.HI R0, RZ, 0x18, R79 ;  /* 0x00000018ff007819 */ /* 0x000fe2000001144f */
[----:B------:R-:W-:Y:S01]  /*6970*/  IMAD R55, R14, UR45, R55 ;  /* 0x0000002d0e377c24 */ /* 0x000fe2000f8e0237 */
[----:B------:R-:W-:Y:S01]  /*6980*/  SHF.R.S32.HI R18, RZ, 0x18, R18 ;  /* 0x00000018ff127819 */ /* 0x000fe20000011412 */
[----:B------:R-:W-:Y:S01]  /*6990*/  IMAD R40, R3, UR45, R40 ;  /* 0x0000002d03287c24 */ /* 0x000fe2000f8e0228 */
[----:B------:R-:W-:Y:S01]  /*69a0*/  SHF.R.S32.HI R3, RZ, 0x18, R78 ;  /* 0x00000018ff037819 */ /* 0x000fe2000001144e */
[C---:B------:R-:W-:Y:S01]  /*69b0*/  IMAD R42, R16.reuse, R42, RZ ;  /* 0x0000002a102a7224 */ /* 0x040fe200078e02ff */
[C---:B------:R-:W-:Y:S01]  /*69c0*/  SHF.L.U32 R75, R19.reuse, 0x10, RZ ;  /* 0x00000010134b7819 */ /* 0x040fe200000006ff */
[----:B------:R-:W-:Y:S01]  /*69d0*/  IMAD R43, R16, R43, RZ ;  /* 0x0000002b102b7224 */ /* 0x000fe200078e02ff */
[----:B------:R-:W-:Y:S01]  /*69e0*/  SHF.L.U32 R15, R19, 0x8, RZ ;  /* 0x00000008130f7819 */ /* 0x000fe200000006ff */
[----:B------:R-:W-:Y:S01]  /*69f0*/  IMAD R41, R0, UR45, R41 ;  /* 0x0000002d00297c24 */ /* 0x000fe2000f8e0229 */
[----:B------:R-:W-:Y:S01]  /*6a00*/  MOV R13, R77 ;  /* 0x0000004d000d7202 */ /* 0x000fe20000000f00 */
[----:B------:R-:W-:Y:S01]  /*6a10*/  IMAD R44, R16, R44, RZ ;  /* 0x0000002c102c7224 */ /* 0x000fe200078e02ff */
[----:B------:R-:W-:Y:S01]  /*6a20*/  SHF.R.S32.HI R0, RZ, 0x18, R75 ;  /* 0x00000018ff007819 */ /* 0x000fe2000001144b */
[----:B------:R-:W-:Y:S01]  /*6a30*/  IMAD R42, R3, UR45, R42 ;  /* 0x0000002d032a7c24 */ /* 0x000fe2000f8e022a */
[----:B------:R-:W-:Y:S01]  /*6a40*/  PRMT R76, R22, 0x8880, RZ ;  /* 0x00008880164c7816 */ /* 0x000fe200000000ff */
[----:B------:R-:W-:Y:S01]  /*6a50*/  IMAD R45, R16, R45, RZ ;  /* 0x0000002d102d7224 */ /* 0x000fe200078e02ff */
[----:B------:R-:W-:Y:S01]  /*6a60*/  SHF.R.S32.HI R15, RZ, 0x18, R15 ;  /* 0x00000018ff0f7819 */ /* 0x000fe2000001140f */
[----:B------:R-:W-:Y:S01]  /*6a70*/  IMAD R43, R18, UR45, R43 ;  /* 0x0000002d122b7c24 */ /* 0x000fe2000f8e022b */
[----:B------:R-:W-:Y:S01]  /*6a80*/  SHF.R.S32.HI R20, RZ, 0x18, R19 ;  /* 0x00000018ff147819 */ /* 0x000fe20000011413 */
[----:B------:R-:W-:Y:S01]  /*6a90*/  IMAD R46, R16, R46, RZ ;  /* 0x0000002e102e7224 */ /* 0x000fe200078e02ff */
[----:B------:R-:W-:Y:S01]  /*6aa0*/  SHF.L.U32 R74, R22, 0x10, RZ ;  /* 0x00000010164a7819 */ /* 0x000fe200000006ff */
[----:B------:R-:W-:Y:S01]  /*6ab0*/  IMAD R44, R13, UR45, R44 ;  /* 0x0000002d0d2c7c24 */ /* 0x000fe2000f8e022c */
[----:B------:R-:W-:Y:S01]  /*6ac0*/  MOV R3, R76 ;  /* 0x0000004c00037202 */ /* 0x000fe20000000f00 */
[----:B------:R-:W-:Y:S01]  /*6ad0*/  IMAD R47, R16, R47, RZ ;  /* 0x0000002f102f7224 */ /* 0x000fe200078e02ff */
[C---:B------:R-:W-:Y:S01]  /*6ae0*/  PRMT R72, R23.reuse, 0x8880, RZ ;  /* 0x0000888017487816 */ /* 0x040fe200000000ff */
[----:B------:R-:W-:Y:S01]  /*6af0*/  IMAD R45, R0, UR45, R45 ;  /* 0x0000002d002d7c24 */ /* 0x000fe2000f8e022d */
[----:B------:R-:W-:Y:S01]  /*6b00*/  SHF.R.S32.HI R0, RZ, 0x18, R74 ;  /* 0x00000018ff007819 */ /* 0x000fe2000001144a */
[----:B------:R-:W-:Y:S01]  /*6b10*/  IMAD R32, R16, R32, RZ ;  /* 0x0000002010207224 */ /* 0x000fe200078e02ff */
[----:B------:R-:W-:Y:S01]  /*6b20*/  SHF.L.U32 R70, R23, 0x10, RZ ;  /* 0x0000001017467819 */ /* 0x000fe200000006ff */
[----:B------:R-:W-:Y:S01]  /*6b30*/  IMAD.SHL.U32 R73, R22, 0x100, RZ ;  /* 0x0000010016497824 */ /* 0x000fe200078e00ff */
[----:B------:R-:W-:Y:S01]  /*6b40*/  SHF.R.S32.HI R22, RZ, 0x18, R22 ;  /* 0x00000018ff167819 */ /* 0x000fe20000011416 */
[----:B------:R-:W-:Y:S01]  /*6b50*/  IMAD R46, R15, UR45, R46 ;  /* 0x0000002d0f2e7c24 */ /* 0x000fe2000f8e022e */
[----:B------:R-:W-:Y:S01]  /*6b60*/  SHF.L.U32 R68, R23, 0x8, RZ ;  /* 0x0000000817447819 */ /* 0x000fe200000006ff */
[----:B------:R-:W-:Y:S01]  /*6b70*/  IMAD R47, R20, UR45, R47 ;  /* 0x0000002d142f7c24 */ /* 0x000fe2000f8e022f */
[----:B------:R-:W-:Y:S01]  /*6b80*/  PRMT R71, R58, 0x8880, RZ ;  /* 0x000088803a477816 */ /* 0x000fe200000000ff */
[C---:B------:R-:W-:Y:S01]  /*6b90*/  IMAD R33, R16.reuse, R33, RZ ;  /* 0x0000002110217224 */ /* 0x040fe200078e02ff */
[----:B------:R-:W-:Y:S01]  /*6ba0*/  SHF.R.S32.HI R15, RZ, 0x18, R68 ;  /* 0x00000018ff0f7819 */ /* 0x000fe20000011444 */
[----:B------:R-:W-:Y:S01]  /*6bb0*/  IMAD R32, R3, UR45, R32 ;  /* 0x0000002d03207c24 */ /* 0x000fe2000f8e0220 */
[----:B------:R-:W-:Y:S01]  /*6bc0*/  SHF.R.S32.HI R3, RZ, 0x18, R73 ;  /* 0x00000018ff037819 */ /* 0x000fe20000011449 */
[C---:B------:R-:W-:Y:S01]  /*6bd0*/  IMAD R34, R16.reuse, R34, RZ ;  /* 0x0000002210227224 */ /* 0x040fe200078e02ff */
[----:B------:R-:W-:Y:S01]  /*6be0*/  SHF.R.S32.HI R56, RZ, 0x18, R23 ;  /* 0x00000018ff387819 */ /* 0x000fe20000011417 */
[----:B------:R-:W-:Y:S01]  /*6bf0*/  IMAD R35, R16, R35, RZ ;  /* 0x0000002310237224 */ /* 0x000fe200078e02ff */
[----:B------:R-:W-:Y:S01]  /*6c00*/  SHF.L.U32 R69, R58, 0x10, RZ ;  /* 0x000000103a457819 */ /* 0x000fe200000006ff */
[----:B------:R-:W-:Y:S01]  /*6c10*/  IMAD R33, R0, UR45, R33 ;  /* 0x0000002d00217c24 */ /* 0x000fe2000f8e0221 */
[----:B------:R-:W-:Y:S01]  /*6c20*/  SHF.R.S32.HI R0, RZ, 0x18, R70 ;  /* 0x00000018ff007819 */ /* 0x000fe20000011446 */
[----:B------:R-:W-:Y:S01]  /*6c30*/  IMAD R36, R16, R36, RZ ;  /* 0x0000002410247224 */ /* 0x000fe200078e02ff */
[----:B------:R-:W-:Y:S01]  /*6c40*/  SHF.L.U32 R66, R58, 0x8, RZ ;  /* 0x000000083a427819 */ /* 0x000fe200000006ff */
[----:B------:R-:W-:Y:S01]  /*6c50*/  IMAD.MOV.U32 R13, RZ, RZ, R72 ;  /* 0x000000ffff0d7224 */ /* 0x000fe200078e0048 */
[----:B------:R-:W-:Y:S01]  /*6c60*/  PRMT R64, R59, 0x8880, RZ ;  /* 0x000088803b407816 */ /* 0x000fe200000000ff */
[----:B------:R-:W-:Y:S01]  /*6c70*/  IMAD R34, R3, UR45, R34 ;  /* 0x0000002d03227c24 */ /* 0x000fe2000f8e0222 */
[----:B------:R-:W-:Y:S01]  /*6c80*/  MOV R3, R71 ;  /* 0x0000004700037202 */ /* 0x000fe20000000f00 */
[----:B------:R-:W-:Y:S01]  /*6c90*/  IMAD R37, R16, R37, RZ ;  /* 0x0000002510257224 */ /* 0x000fe200078e02ff */
[----:B------:R-:W-:Y:S01]  /*6ca0*/  SHF.R.S32.HI R58, RZ, 0x18, R58 ;  /* 0x00000018ff3a7819 */ /* 0x000fe2000001143a */
[----:B------:R-:W-:Y:S01]  /*6cb0*/  IMAD R35, R22, UR45, R35 ;  /* 0x0000002d16237c24 */ /* 0x000fe2000f8e0223 */
[----:B------:R-:W-:Y:S01]  /*6cc0*/  SHF.L.U32 R57, R59, 0x8, RZ ;  /* 0x000000083b397819 */ /* 0x000fe200000006ff */
[----:B------:R-:W-:Y:S01]  /*6cd0*/  IMAD R38, R16, R38, RZ ;  /* 0x0000002610267224 */ /* 0x000fe200078e02ff */
[----:B------:R-:W-:Y:S01]  /*6ce0*/  PRMT R67, R62, 0x8880, RZ ;  /* 0x000088803e437816 */ /* 0x000fe200000000ff */
[----:B------:R-:W-:Y:S01]  /*6cf0*/  IMAD R36, R13, UR45, R36 ;  /* 0x0000002d0d247c24 */ /* 0x000fe2000f8e0224 */
[----:B------:R-:W-:Y:S01]  /*6d00*/  MOV R13, R64 ;  /* 0x00000040000d7202 */ /* 0x000fe20000000f00 */
[----:B------:R-:W-:Y:S01]  /*6d10*/  IMAD R39, R16, R39, RZ ;  /* 0x0000002710277224 */ /* 0x000fe200078e02ff */
[----:B------:R-:W-:Y:S01]  /*6d20*/  SHF.R.S32.HI R60, RZ, 0x18, R59 ;  /* 0x00000018ff3c7819 */ /* 0x000fe2000001143b */
[----:B------:R-:W-:Y:S01]  /*6d30*/  IMAD R37, R0, UR45, R37 ;  /* 0x0000002d00257c24 */ /* 0x000fe2000f8e0225 */
[----:B------:R-:W-:Y:S01]  /*6d40*/  SHF.R.S32.HI R0, RZ, 0x18, R69 ;  /* 0x00000018ff007819 */ /* 0x000fe20000011445 */
[----:B------:R-:W-:Y:S01]  /*6d50*/  IMAD R24, R16, R24, RZ ;  /* 0x0000001810187224 */ /* 0x000fe200078e02ff */
[----:B------:R-:W-:Y:S01]  /*6d60*/  SHF.L.U32 R65, R62, 0x10, RZ ;  /* 0x000000103e417819 */ /* 0x000fe200000006ff */
[----:B------:R-:W-:Y:S01]  /*6d70*/  IMAD R38, R15, UR45, R38 ;  /* 0x0000002d0f267c24 */ /* 0x000fe2000f8e0226 */
[C---:B------:R-:W-:Y:S01]  /*6d80*/  PRMT R23, R63.reuse, 0x8880, RZ ;  /* 0x000088803f177816 */ /* 0x040fe200000000ff */
[----:B------:R-:W-:Y:S01]  /*6d90*/  IMAD R39, R56, UR45, R39 ;  /* 0x0000002d38277c24 */ /* 0x000fe2000f8e0227 */
[----:B------:R-:W-:Y:S01]  /*6da0*/  SHF.R.S32.HI R12, RZ, 0x18, R62 ;  /* 0x00000018ff0c7819 */ /* 0x000fe2000001143e */
[C---:B------:R-:W-:Y:S01]  /*6db0*/  IMAD R25, R16.reuse, R25, RZ ;  /* 0x0000001910197224 */ /* 0x040fe200078e02ff */
[----:B------:R-:W-:Y:S01]  /*6dc0*/  SHF.L.U32 R21, R63, 0x10, RZ ;  /* 0x000000103f157819 */ /* 0x000fe200000006ff */
[----:B------:R-:W-:Y:S01]  /*6dd0*/  IMAD R24, R3, UR45, R24 ;  /* 0x0000002d03187c24 */ /* 0x000fe2000f8e0218 */
[----:B------:R-:W-:Y:S01]  /*6de0*/  SHF.R.S32.HI R3, RZ, 0x18, R66 ;  /* 0x00000018ff037819 */ /* 0x000fe20000011442 */
[----:B------:R-:W-:Y:S01]  /*6df0*/  IMAD R26, R16, R26, RZ ;  /* 0x0000001a101a7224 */ /* 0x000fe200078e02ff */
[----:B------:R-:W-:Y:S01]  /*6e00*/  I2IP.S8.S32.SAT R88, R51, R50, RZ ;  /* 0x0000003233587239 */ /* 0x000fe200000014ff */
[----:B------:R-:W-:Y:S01]  /*6e10*/  IMAD.U32 R61, R59, 0x10000, RZ ;  /* 0x000100003b3d7824 */ /* 0x000fe200078e00ff */
[----:B------:R-:W-:Y:S01]  /*6e20*/  SHF.L.U32 R59, R62, 0x8, RZ ;  /* 0x000000083e3b7819 */ /* 0x000fe200000006ff */
[----:B------:R-:W-:Y:S01]  /*6e30*/  IMAD R27, R16, R27, RZ ;  /* 0x0000001b101b7224 */ /* 0x000fe200078e02ff */
[----:B------:R-:W-:Y:S01]  /*6e40*/  SHF.R.S32.HI R62, RZ, 0x18, R63 ;  /* 0x00000018ff3e7819 */ /* 0x000fe2000001143f */
[----:B------:R-:W-:Y:S01]  /*6e50*/  IMAD R25, R0, UR45, R25 ;  /* 0x0000002d00197c24 */ /* 0x000fe2000f8e0219 */
[----:B------:R-:W-:Y:S01]  /*6e60*/  SHF.R.S32.HI R0, RZ, 0x18, R61 ;  /* 0x00000018ff007819 */ /* 0x000fe2000001143d */
[C---:B------:R-:W-:Y:S01]  /*6e70*/  IMAD R28, R16.reuse, R28, RZ ;  /* 0x0000001c101c7224 */ /* 0x040fe200078e02ff */
[----:B------:R-:W-:Y:S01]  /*6e80*/  I2IP.S8.S32.SAT R89, R55, R54, RZ ;  /* 0x0000003637597239 */ /* 0x000fe200000014ff */
[----:B------:R-:W-:Y:S01]  /*6e90*/  IMAD R26, R3, UR45, R26 ;  /* 0x0000002d031a7c24 */ /* 0x000fe2000f8e021a */
[----:B------:R-:W-:Y:S01]  /*6ea0*/  SHF.R.S32.HI R3, RZ, 0x18, R57 ;  /* 0x00000018ff037819 */ /* 0x000fe20000011439 */
[----:B------:R-:W-:Y:S01]  /*6eb0*/  IMAD R29, R16, R29, RZ ;  /* 0x0000001d101d7224 */ /* 0x000fe200078e02ff */
[----:B------:R-:W-:Y:S01]  /*6ec0*/  I2IP.S8.S32.SAT R100, R43, R42, RZ ;  /* 0x0000002a2b647239 */ /* 0x000fe200000014ff */
[----:B------:R-:W-:Y:S01]  /*6ed0*/  IMAD R27, R58, UR45, R27 ;  /* 0x0000002d3a1b7c24 */ /* 0x000fe2000f8e021b */
[----:B------:R-:W-:Y:S01]  /*6ee0*/  I2IP.S8.S32.SAT R101, R47, R46, RZ ;  /* 0x0000002e2f657239 */ /* 0x000fe200000014ff */
[----:B------:R-:W-:Y:S01]  /*6ef0*/  IMAD R30, R16, R30, RZ ;  /* 0x0000001e101e7224 */ /* 0x000fe200078e02ff */
[----:B------:R-:W-:Y:S01]  /*6f00*/  I2IP.S8.S32.SAT R102, R35, R34, RZ ;  /* 0x0000002223667239 */ /* 0x000fe200000014ff */
[----:B------:R-:W-:Y:S01]  /*6f10*/  IMAD R28, R13, UR45, R28 ;  /* 0x0000002d0d1c7c24 */ /* 0x000fe2000f8e021c */
[----:B------:R-:W-:Y:S01]  /*6f20*/  MOV R13, R67 ;  /* 0x00000043000d7202 */ /* 0x000fe20000000f00 */
[----:B------:R-:W-:Y:S01]  /*6f30*/  IMAD R29, R0, UR45, R29 ;  /* 0x0000002d001d7c24 */ /* 0x000fe2000f8e021d */
[----:B------:R-:W-:Y:S01]  /*6f40*/  SHF.R.S32.HI R0, RZ, 0x18, R65 ;  /* 0x00000018ff007819 */ /* 0x000fe20000011441 */
[C---:B------:R-:W-:Y:S01]  /*6f50*/  IMAD R31, R16.reuse, R31, RZ ;  /* 0x0000001f101f7224 */ /* 0x040fe200078e02ff */
[----:B------:R-:W-:Y:S01]  /*6f60*/  UIADD3 UR4, UPT, UPT, UR47, 0xc0, URZ ;  /* 0x000000c02f047890 */ /* 0x000fe2000fffe0ff */
[C---:B-1----:R-:W-:Y:S01]  /*6f70*/  IMAD R4, R16.reuse, R4, RZ ;  /* 0x0000000410047224 */ /* 0x042fe200078e02ff */
[----:B------:R-:W-:Y:S01]  /*6f80*/  I2IP.S8.S32.SAT R103, R39, R38, RZ ;  /* 0x0000002627677239 */ /* 0x000fe200000014ff */
[----:B------:R-:W-:Y:S01]  /*6f90*/  IMAD R30, R3, UR45, R30 ;  /* 0x0000002d031e7c24 */ /* 0x000fe2000f8e021e */
[----:B------:R-:W-:Y:S01]  /*6fa0*/  SHF.R.S32.HI R3, RZ, 0x18, R59 ;  /* 0x00000018ff037819 */ /* 0x000fe2000001143b */
[----:B------:R-:W-:Y:S01]  /*6fb0*/  IMAD R5, R16, R5, RZ ;  /* 0x0000000510057224 */ /* 0x000fe200078e02ff */
[----:B------:R-:W-:Y:S01]  /*6fc0*/  UPRMT UR4, UR51, 0x654, UR4 ;  /* 0x0000065433047896 */ /* 0x000fe20008000004 */
[----:B------:R-:W-:Y:S01]  /*6fd0*/  IMAD R31, R60, UR45, R31 ;  /* 0x0000002d3c1f7c24 */ /* 0x000fe2000f8e021f */
[----:B------:R-:W-:Y:S01]  /*6fe0*/  I2IP.S8.S32.SAT R104, R27, R26, RZ ;  /* 0x0000001a1b687239 */ /* 0x000fe200000014ff */
[----:B------:R-:W-:Y:S01]  /*6ff0*/  IMAD R4, R13, UR45, R4 ;  /* 0x0000002d0d047c24 */ /* 0x000fe2000f8e0204 */
[----:B------:R-:W-:Y:S01]  /*7000*/  MOV R13, R23 ;  /* 0x00000017000d7202 */ /* 0x000fe20000000f00 */
[----:B------:R-:W-:Y:S01]  /*7010*/  IMAD R6, R16, R6, RZ ;  /* 0x0000000610067224 */ /* 0x000fe200078e02ff */
[----:B------:R-:W-:Y:S01]  /*7020*/  I2IP.S8.S32.SAT R105, R31, R30, RZ ;  /* 0x0000001e1f697239 */ /* 0x000fe200000014ff */
[----:B------:R-:W-:Y:S01]  /*7030*/  IMAD R5, R0, UR45, R5 ;  /* 0x0000002d00057c24 */ /* 0x000fe2000f8e0205 */
[----:B------:R-:W-:Y:S01]  /*7040*/  SHF.R.S32.HI R0, RZ, 0x18, R21 ;  /* 0x00000018ff007819 */ /* 0x000fe20000011415 */
[C---:B------:R-:W-:Y:S01]  /*7050*/  IMAD R7, R16.reuse, R7, RZ ;  /* 0x0000000710077224 */ /* 0x040fe200078e02ff */
[----:B------:R-:W-:Y:S01]  /*7060*/  I2IP.S8.S32.SAT R88, R49, R48, R88 ;  /* 0x0000003031587239 */ /* 0x000fe20000001458 */
[----:B------:R-:W-:Y:S01]  /*7070*/  IMAD.SHL.U32 R19, R63, 0x100, RZ ;  /* 0x000001003f137824 */ /* 0x000fe200078e00ff */
[----:B------:R-:W-:Y:S01]  /*7080*/  I2IP.S8.S32.SAT R89, R53, R52, R89 ;  /* 0x0000003435597239 */ /* 0x000fe20000001459 */
[C---:B------:R-:W-:Y:S01]  /*7090*/  IMAD R8, R16.reuse, R8, RZ ;  /* 0x0000000810087224 */ /* 0x040fe200078e02ff */
[----:B------:R-:W-:Y:S01]  /*70a0*/  I2IP.S8.S32.SAT R100, R41, R40, R100 ;  /* 0x0000002829647239 */ /* 0x000fe20000001464 */
[----:B------:R-:W-:Y:S01]  /*70b0*/  IMAD R6, R3, UR45, R6 ;  /* 0x0000002d03067c24 */ /* 0x000fe2000f8e0206 */
[----:B------:R-:W-:Y:S01]  /*70c0*/  SHF.R.S32.HI R3, RZ, 0x18, R19 ;  /* 0x00000018ff037819 */ /* 0x000fe20000011413 */
[----:B------:R-:W-:Y:S01]  /*70d0*/  IMAD R9, R16, R9, RZ ;  /* 0x0000000910097224 */ /* 0x000fe200078e02ff */
[----:B------:R-:W-:Y:S01]  /*70e0*/  I2IP.S8.S32.SAT R101, R45, R44, R101 ;  /* 0x0000002c2d657239 */ /* 0x000fe20000001465 */
[----:B------:R-:W-:Y:S01]  /*70f0*/  IMAD R7, R12, UR45, R7 ;  /* 0x0000002d0c077c24 */ /* 0x000fe2000f8e0207 */
[----:B------:R-:W-:Y:S01]  /*7100*/  I2IP.S8.S32.SAT R102, R33, R32, R102 ;  /* 0x0000002021667239 */ /* 0x000fe20000001466 */
[----:B------:R-:W-:Y:S01]  /*7110*/  IMAD R8, R13, UR45, R8 ;  /* 0x0000002d0d087c24 */ /* 0x000fe2000f8e0208 */
[----:B------:R-:W-:Y:S01]  /*7120*/  I2IP.S8.S32.SAT R103, R37, R36, R103 ;  /* 0x0000002425677239 */ /* 0x000fe20000001467 */
[----:B------:R-:W-:Y:S01]  /*7130*/  IMAD R10, R16, R10, RZ ;  /* 0x0000000a100a7224 */ /* 0x000fe200078e02ff */
[----:B------:R-:W-:Y:S01]  /*7140*/  I2IP.S8.S32.SAT R106, R7, R6, RZ ;  /* 0x00000006076a7239 */ /* 0x000fe200000014ff */
[----:B------:R-:W-:Y:S01]  /*7150*/  IMAD R9, R0, UR45, R9 ;  /* 0x0000002d00097c24 */ /* 0x000fe2000f8e0209 */
[----:B------:R-:W-:Y:S01]  /*7160*/  I2IP.S8.S32.SAT R104, R25, R24, R104 ;  /* 0x0000001819687239 */ /* 0x000fe20000001468 */
[----:B------:R-:W-:Y:S01]  /*7170*/  IMAD R11, R16, R11, RZ ;  /* 0x0000000b100b7224 */ /* 0x000fe200078e02ff */
[----:B------:R-:W-:Y:S01]  /*7180*/  I2IP.S8.S32.SAT R105, R29, R28, R105 ;  /* 0x0000001c1d697239 */ /* 0x000fe20000001469 */
[----:B------:R-:W-:Y:S01]  /*7190*/  IMAD R10, R3, UR45, R10 ;  /* 0x0000002d030a7c24 */ /* 0x000fe2000f8e020a */
[----:B------:R-:W-:Y:S01]  /*71a0*/  I2IP.S8.S32.SAT R106, R5, R4, R106 ;  /* 0x00000004056a7239 */ /* 0x000fe2000000146a */
[----:B------:R-:W-:Y:S01]  /*71b0*/  IMAD R11, R62, UR45, R11 ;  /* 0x0000002d3e0b7c24 */ /* 0x000fe2000f8e020b */
[----:B------:R-:W-:Y:S01]  /*71c0*/  NOP ;  /* 0x0000000000007918 */ /* 0x000fe20000000000 */
[----:B------:R-:W-:Y:S01]  /*71d0*/  SYNCS.ARRIVE.TRANS64.RED.A1T0 RZ, [UR4], RZ ;  /* 0x000000ffffff79a7 */ /* 0x000fe20008100404 */
[----:B------:R1:W-:Y:S01]  /*71e0*/  STS.64 [R90+UR46+0x1580], R88 ;  /* 0x001580585a007988 */ /* 0x0003e20008000a2e */
[----:B------:R-:W-:Y:S01]  /*71f0*/  UIADD3 UR6, UPT, UPT, UR39, 0x1, URZ ;  /* 0x0000000127067890 */ /* 0x000fe2000fffe0ff */
[----:B------:R-:W-:Y:S01]  /*7200*/  I2IP.S8.S32.SAT R107, R11, R10, RZ ;  /* 0x0000000a0b6b7239 */ /* 0x000fe200000014ff */
[----:B------:R-:W-:Y:S03]  /*7210*/  BSSY.RECONVERGENT B0, `(.L_x_100) ;  /* 0x000002c000007945 */ /* 0x000fe60003800200 */
[----:B------:R1:W-:Y:S01]  /*7220*/  STS.64 [R90+UR46+0x1980], R100 ;  /* 0x001980645a007988 */ /* 0x0003e20008000a2e */
[----:B------:R-:W-:Y:S05]  /*7230*/  I2IP.S8.S32.SAT R107, R9, R8, R107 ;  /* 0x00000008096b7239 */ /* 0x000fea000000146b */
[----:B------:R1:W-:Y:S06]  /*7240*/  STS.64 [R90+UR46+0x1d80], R102 ;  /* 0x001d80665a007988 */ /* 0x0003ec0008000a2e */
[----:B------:R1:W-:Y:S06]  /*7250*/  STS.64 [R90+UR46+0x2180], R104 ;  /* 0x002180685a007988 */ /* 0x0003ec0008000a2e */
[----:B------:R1:W-:Y:S01]  /*7260*/  STS.64 [R90+UR46+0x2580], R106 ;  /* 0x0025806a5a007988 */ /* 0x0003e20008000a2e */
[----:B------:R-:W-:Y:S01]  /*7270*/  @!PT LDS RZ, [RZ] ;  /* 0x00000000fffff984 */ /* 0x000fe20000000800 */
[----:B------:R-:W-:Y:S01]  /*7280*/  @!PT LDS RZ, [RZ] ;  /* 0x00000000fffff984 */ /* 0x000fe20000000800 */
[----:B------:R-:W-:Y:S01]  /*7290*/  @!PT LDS RZ, [RZ] ;  /* 0x00000000fffff984 */ /* 0x000fe20000000800 */
[----:B------:R-:W-:Y:S01]  /*72a0*/  @!PT LDS RZ, [RZ] ;  /* 0x00000000fffff984 */ /* 0x000fe20000000800 */
[----:B------:R3:W-:Y:S06]  /*72b0*/  MEMBAR.ALL.CTA ;  /* 0x0000000000007992 */ /* 0x0007ec0000008000 */
[----:B---3--:R-:W3:Y:S02]  /*72c0*/  FENCE.VIEW.ASYNC.S ;  /* 0x00000000000073c6 */ /* 0x008ee40000000000 */
[----:B---3--:R-:W-:Y:S06]  /*72d0*/  BAR.SYNC.DEFER_BLOCKING 0x1, 0x80 ;  /* 0x0042000000007b1d */ /* 0x008fec0000010000 */
[----:B------:R-:W-:Y:S05]  /*72e0*/  @P0 BRA `(.L_x_101) ;  /* 0x0000000000780947 */ /* 0x000fea0003800000 */
[----:B------:R-:W3:Y:S01]  /*72f0*/  LDCU.64 UR12, c[0x0][0x348] ;  /* 0x00006900ff0c77ac */ /* 0x000ee20008000a00 */
[----:B------:R-:W-:Y:S02]  /*7300*/  UIMAD UR9, UR49, 0x50, URZ ;  /* 0x00000050310978a4 */ /* 0x000fe4000f8e02ff */
[----:B------:R-:W-:Y:S02]  /*7310*/  USHF.L.U32 UR10, UR48, 0x6, URZ ;  /* 0x00000006300a7899 */ /* 0x000fe400080006ff */
[----:B------:R-:W-:Y:S01]  /*7320*/  UIADD3 UR8, UPT, UPT, UR46, 0x1580, URZ ;  /* 0x000015802e087890 */ /* 0x000fe2000fffe0ff */
[----:B------:R-:W-:Y:S01]  /*7330*/  UMOV UR11, UR36 ;  /* 0x00000024000b7c82 */ /* 0x000fe20008000000 */
[----:B------:R-:W-:Y:S02]  /*7340*/  UIADD3 UR24, UPT, UPT, UR46, 0x1980, URZ ;  /* 0x000019802e187890 */ /* 0x000fe4000fffe0ff */
[----:B------:R-:W-:Y:S01]  /*7350*/  UIADD3 UR25, UPT, UPT, UR9, 0x10, URZ ;  /* 0x0000001009197890 */ /* 0x000fe2000fffe0ff */
[----:B------:R-:W-:Y:S01]  /*7360*/  UMOV UR27, UR36 ;  /* 0x00000024001b7c82 */ /* 0x000fe20008000000 */
[----:B------:R-:W-:Y:S01]  /*7370*/  UMOV UR26, UR10 ;  /* 0x0000000a001a7c82 */ /* 0x000fe20008000000 */
[----:B------:R-:W-:Y:S02]  /*7380*/  UIADD3 UR16, UPT, UPT, UR46, 0x1d80, URZ ;  /* 0x00001d802e107890 */ /* 0x000fe4000fffe0ff */
[----:B---3--:R-:W-:Y:S02]  /*7390*/  UIADD3 UR4, UP0, UPT, UR12, 0x680, URZ ;  /* 0x000006800c047890 */ /* 0x008fe4000ff1e0ff */
[----:B------:R-:W-:Y:S02]  /*73a0*/  UIADD3 UR17, UPT, UPT, UR9, 0x20, URZ ;  /* 0x0000002009117890 */ /* 0x000fe4000fffe0ff */
[----:B------:R-:W-:Y:S01]  /*73b0*/  UIADD3.X UR5, UPT, UPT, URZ, UR13, URZ, UP0, !UPT ;  /* 0x0000000dff057290 */ /* 0x000fe200087fe4ff */
[----:B------:R-:W-:Y:S01]  /*73c0*/  UMOV UR19, UR36 ;  /* 0x0000002400137c82 */ /* 0x000fe20008000000 */
[----:B------:R-:W-:Y:S01]  /*73d0*/  UMOV UR18, UR10 ;  /* 0x0000000a00127c82 */ /* 0x000fe20008000000 */
[----:B------:R-:W-:Y:S02]  /*73e0*/  UIADD3 UR20, UPT, UPT, UR46, 0x2180, URZ ;  /* 0x000021802e147890 */ /* 0x000fe4000fffe0ff */
[----:B------:R-:W-:Y:S01]  /*73f0*/  UIADD3 UR21, UPT, UPT, UR9, 0x30, URZ ;  /* 0x0000003009157890 */ /* 0x000fe2000fffe0ff */
[----:B------:R-:W-:Y:S03]  /*7400*/  UMOV UR23, UR36 ;  /* 0x0000002400177c82 */ /* 0x000fe60008000000 */
[----:B------:R3:W-:Y:S01]  /*7410*/  UTMASTG.3D [UR8], [UR4] ;  /* 0x00000008040073b5 */ /* 0x0007e20008010000 */
[----:B------:R-:W-:Y:S01]  /*7420*/  UMOV UR22, UR10 ;  /* 0x0000000a00167c82 */ /* 0x000fe20008000000 */
[----:B------:R-:W-:Y:S02]  /*7430*/  UIADD3 UR12, UPT, UPT, UR46, 0x2580, URZ ;  /* 0x000025802e0c7890 */ /* 0x000fe4000fffe0ff */
[----:B------:R-:W-:Y:S01]  /*7440*/  UIADD3 UR13, UPT, UPT, UR9, 0x40, URZ ;  /* 0x00000040090d7890 */ /* 0x000fe2000fffe0ff */
[----:B------:R-:W-:Y:S01]  /*7450*/  UMOV UR15, UR36 ;  /* 0x00000024000f7c82 */ /* 0x000fe20008000000 */
[----:B------:R-:W-:Y:S01]  /*7460*/  UMOV UR14, UR10 ;  /* 0x0000000a000e7c82 */ /* 0x000fe20008000000 */
[----:B------:R3:W-:Y:S01]  /*7470*/  UTMASTG.3D [UR24], [UR4] ;  /* 0x00000018040073b5 */ /* 0x0007e20008010000 */
[----:B------:R3:W-:Y:S01]  /*7480*/  UTMASTG.3D [UR16], [UR4] ;  /* 0x00000010040073b5 */ /* 0x0007e20008010000 */
[----:B------:R3:W-:Y:S04]  /*7490*/  UTMASTG.3D [UR20], [UR4] ;  /* 0x00000014040073b5 */ /* 0x0007e80008010000 */
[----:B------:R3:W-:Y:S01]  /*74a0*/  UTMASTG.3D [UR12], [UR4] ;  /* 0x0000000c040073b5 */ /* 0x0007e20008010000 */
[----:B------:R0:W-:Y:S01]  /*74b0*/  UTMACMDFLUSH ;  /* 0x00000000000079b7 */ /* 0x0001e20000000000 */
[----:B---3--:R-:W-:Y:S04]  /*74c0*/  DEPBAR.LE SB0, 0x0 ;  /* 0x000080000000791a */ /* 0x008fe80000000000 */
.L_x_101:
[----:B------:R-:W-:Y:S05]  /*74d0*/  BSYNC.RECONVERGENT B0 ;  /* 0x0000000000007941 */ /* 0x000fea0003800200 */
.L_x_100:
[----:B------:R-:W-:Y:S01]  /*74e0*/  UISETP.NE.AND UP1, UPT, UR50, URZ, UPT ;  /* 0x000000ff3200728c */ /* 0x000fe2000bf25270 */
[----:B------:R-:W-:Y:S01]  /*74f0*/  R2UR UR4, R93 ;  /* 0x000000005d0472ca */ /* 0x000fe200000e0000 */
[----:B------:R-:W-:Y:S01]  /*7500*/  UISETP.NE.AND UP0, UPT, UR6, 0x4, UPT ;  /* 0x000000040600788c */ /* 0x000fe2000bf05270 */
[----:B------:R-:W-:Y:S01]  /*7510*/  BAR.SYNC.DEFER_BLOCKING 0x1, 0x80 ;  /* 0x0042000000007b1d */ /* 0x000fe20000010000 */
[C---:B------:R-:W-:Y:S01]  /*7520*/  ISETP.NE.AND P0, PT, R95.reuse, 0x2, PT ;  /* 0x000000025f00780c */ /* 0x040fe20003f05270 */
[----:B------:R-:W-:Y:S02]  /*7530*/  UIADD3 UR49, UPT, UPT, UR37, UR61, URZ ;  /* 0x0000003d25317290 */ /* 0x000fe4000fffe0ff */
[----:B------:R-:W-:Y:S01]  /*7540*/  USEL UR39, UR6, URZ, UP0 ;  /* 0x000000ff06277287 */ /* 0x000fe20008000000 */
[----:B------:R-:W-:Y:S02]  /*7550*/  SEL R0, RZ, 0x1, P0 ;  /* 0x00000001ff007807 */ /* 0x000fe40000000000 */
[----:B------:R-:W-:Y:S02]  /*7560*/  SEL R95, R95, RZ, P0 ;  /* 0x000000ff5f5f7207 */ /* 0x000fe40000000000 */
[----:B------:R-:W-:Y:S02]  /*7570*/  LOP3.LUT R97, R97, R0, RZ, 0x3c, !PT ;  /* 0x0000000061617212 */ /* 0x000fe400078e3cff */
[----:B------:R-:W-:Y:S02]  /*7580*/  UIADD3 UR48, UPT, UPT, UR38, UR4, URZ ;  /* 0x0000000426307290 */ /* 0x000fe4000fffe0ff */
[----:B------:R-:W-:Y:S06]  /*7590*/  USEL UR4, URZ, 0x1, UP0 ;  /* 0x00000001ff047887 */ /* 0x000fec0008000000 */
[----:B------:R-:W-:Y:S01]  /*75a0*/  LOP3.LUT R98, R98, UR4, RZ, 0x3c, !PT ;  /* 0x0000000462627c12 */ /* 0x000fe2000f8e3cff */
[----:B------:R-:W-:Y:S01]  /*75b0*/  UMOV UR36, UR60 ;  /* 0x0000003c00247c82 */ /* 0x000fe20008000000 */
[----:B------:R-:W-:Y:S05]  /*75c0*/  BRA.U UP1, `(.L_x_102) ;  /* 0xffffffdd01207547 */ /* 0x000fea000b83ffff */
[----:B------:R-:W-:Y:S05]  /*75d0*/  EXIT ;  /* 0x000000000000794d */ /* 0x000fea0003800000 */
.L_x_24:
[----:B---3--:R3:W4:Y:S02]  /*75e0*/  SYNCS.PHASECHK.TRANS64.TRYWAIT P0, [R3+URZ+0xf0], R2 ;  /* 0x0000f002030075a7 */ /* 0x00872400080011ff */
[----:B----4-:R-:W-:Y:S05]  /*75f0*/  @!P0 NANOSLEEP.SYNCS 0x989680 ;  /* 0x009896800000895d */ /* 0x010fea0003900000 */
[----:B------:R-:W4:Y:S02]  /*7600*/  @!P0 SYNCS.PHASECHK.TRANS64 P0, [R3+URZ+0xf0], R2 ;  /* 0x0000f002030085a7 */ /* 0x000f2400080010ff */
[----:B----4-:R-:W-:Y:S05]  /*7610*/  @!P0 BRA `(.L_x_24) ;  /* 0xfffffffc00f08947 */ /* 0x010fea000383ffff */
[----:B------:R-:W-:Y:S05]  /*7620*/  BRA `(.L_x_103) ;  /* 0xffffffa000887947 */ /* 0x000fea000383ffff */
.L_x_27:
[----:B--2---:R-:W-:Y:S07]  /*7630*/  MOV R0, UR33 ;  /* 0x0000002100007c02 */ /* 0x004fee0008000f00 */
.L_x_104:
[----:B--2---:R2:W3:Y:S02]  /*7640*/  SYNCS.PHASECHK.TRANS64.TRYWAIT P0, [R0+URZ+0x30], R3 ;  /* 0x00003003000075a7 */ /* 0x0044e400080011ff */
[----:B---3--:R-:W-:Y:S05]  /*7650*/  @!P0 NANOSLEEP.SYNCS 0x989680 ;  /* 0x009896800000895d */ /* 0x008fea0003900000 */
[----:B------:R-:W3:Y:S02]  /*7660*/  @!P0 SYNCS.PHASECHK.TRANS64 P0, [R0+URZ+0x30], R3 ;  /* 0x00003003000085a7 */ /* 0x000ee400080010ff */
[----:B---3--:R-:W-:Y:S05]  /*7670*/  @!P0 BRA `(.L_x_104) ;  /* 0xfffffffc00f08947 */ /* 0x008fea000383ffff */
[----:B------:R-:W-:Y:S05]  /*7680*/  BRA `(.L_x_26) ;  /* 0xffffffa000d07947 */ /* 0x000fea000383ffff */
.L_x_34:
[----:B-1----:R-:W-:Y:S07]  /*7690*/  MOV R0, UR33 ;  /* 0x0000002100007c02 */ /* 0x002fee0008000f00 */
.L_x_105:
[----:B-1----:R1:W2:Y:S02]  /*76a0*/  SYNCS.PHASECHK.TRANS64.TRYWAIT P0, [R0+URZ+0x30], R3 ;  /* 0x00003003000075a7 */ /* 0x0022a400080011ff */
[----:B--2---:R-:W-:Y:S05]  /*76b0*/  @!P0 NANOSLEEP.SYNCS 0x989680 ;  /* 0x009896800000895d */ /* 0x004fea0003900000 */
[----:B------:R-:W2:Y:S02]  /*76c0*/  @!P0 SYNCS.PHASECHK.TRANS64 P0, [R0+URZ+0x30], R3 ;  /* 0x00003003000085a7 */ /* 0x000ea400080010ff */
[----:B--2---:R-:W-:Y:S05]  /*76d0*/  @!P0 BRA `(.L_x_105) ;  /* 0xfffffffc00f08947 */ /* 0x004fea000383ffff */
[----:B------:R-:W-:Y:S05]  /*76e0*/  BRA `(.L_x_33) ;  /* 0xffffffa400c07947 */ /* 0x000fea000383ffff */
.L_x_39:
[----:B-1----:R1:W2:Y:S02]  /*76f0*/  SYNCS.PHASECHK.TRANS64.TRYWAIT P0, [R3+URZ+0x80], R0 ;  /* 0x00008000030075a7 */ /* 0x0022a400080011ff */
[----:B--2---:R-:W-:Y:S05]  /*7700*/  @!P0 NANOSLEEP.SYNCS 0x989680 ;  /* 0x009896800000895d */ /* 0x004fea0003900000 */
[----:B------:R-:W2:Y:S02]  /*7710*/  @!P0 SYNCS.PHASECHK.TRANS64 P0, [R3+URZ+0x80], R0 ;  /* 0x00008000030085a7 */ /* 0x000ea400080010ff */
[----:B--2---:R-:W-:Y:S05]  /*7720*/  @!P0 BRA `(.L_x_39) ;  /* 0xfffffffc00f08947 */ /* 0x004fea000383ffff */
[----:B------:R-:W-:Y:S05]  /*7730*/  BRA `(.L_x_106) ;  /* 0xffffffa800907947 */ /* 0x000fea000383ffff */
.L_x_43:
[----:B-1----:R-:W-:-:S07]  /*7740*/  MOV R0, UR4 ;  /* 0x0000000400007c02 */ /* 0x002fce0008000f00 */
.L_x_107:
[----:B-1----:R1:W2:Y:S02]  /*7750*/  SYNCS.PHASECHK.TRANS64.TRYWAIT P0, [R0+URZ], R3 ;  /* 0x00000003000075a7 */ /* 0x0022a400080011ff */
[----:B--2---:R-:W-:Y:S05]  /*7760*/  @!P0 NANOSLEEP.SYNCS 0x989680 ;  /* 0x009896800000895d */ /* 0x004fea0003900000 */
[----:B------:R-:W2:Y:S02]  /*7770*/  @!P0 SYNCS.PHASECHK.TRANS64 P0, [R0+URZ], R3 ;  /* 0x00000003000085a7 */ /* 0x000ea400080010ff */
[----:B--2---:R-:W-:Y:S05]  /*7780*/  @!P0 BRA `(.L_x_107) ;  /* 0xfffffffc00f08947 */ /* 0x004fea000383ffff */
[----:B------:R-:W-:Y:S05]  /*7790*/  BRA `(.L_x_108) ;  /* 0xffffffb000387947 */ /* 0x000fea000383ffff */
.L_x_44:
[----:B------:R-:W-:-:S07]  /*77a0*/  MOV R0, UR5 ;  /* 0x0000000500007c02 */ /* 0x000fce0008000f00 */
.L_x_109:
[----:B-1----:R1:W2:Y:S02]  /*77b0*/  SYNCS.PHASECHK.TRANS64.TRYWAIT P0, [R0+URZ], R3 ;  /* 0x00000003000075a7 */ /* 0x0022a400080011ff */
[----:B--2---:R-:W-:Y:S05]  /*77c0*/  @!P0 NANOSLEEP.SYNCS 0x989680 ;  /* 0x009896800000895d */ /* 0x004fea0003900000 */
[----:B------:R-:W2:Y:S02]  /*77d0*/  @!P0 SYNCS.PHASECHK.TRANS64 P0, [R0+URZ], R3 ;  /* 0x00000003000085a7 */ /* 0x000ea400080010ff */
[----:B--2---:R-:W-:Y:S05]  /*77e0*/  @!P0 BRA `(.L_x_109) ;  /* 0xfffffffc00f08947 */ /* 0x004fea000383ffff */
[----:B------:R-:W-:Y:S05]  /*77f0*/  BRA `(.L_x_110) ;  /* 0xffffffb000447947 */ /* 0x000fea000383ffff */
.L_x_45:
[----:B------:R-:W-:-:S07]  /*7800*/  MOV R0, UR5 ;  /* 0x0000000500007c02 */ /* 0x000fce0008000f00 */
.L_x_111:
[----:B-1----:R1:W2:Y:S02]  /*7810*/  SYNCS.PHASECHK.TRANS64.TRYWAIT P0, [R0+URZ], R3 ;  /* 0x00000003000075a7 */ /* 0x0022a400080011ff */
[----:B--2---:R-:W-:Y:S05]  /*7820*/  @!P0 NANOSLEEP.SYNCS 0x989680 ;  /* 0x009896800000895d */ /* 0x004fea0003900000 */
[----:B------:R-:W2:Y:S02]  /*7830*/  @!P0 SYNCS.PHASECHK.TRANS64 P0, [R0+URZ], R3 ;  /* 0x00000003000085a7 */ /* 0x000ea400080010ff */
[----:B--2---:R-:W-:Y:S05]  /*7840*/  @!P0 BRA `(.L_x_111) ;  /* 0xfffffffc00f08947 */ /* 0x004fea000383ffff */
[----:B------:R-:W-:Y:S05]  /*7850*/  BRA `(.L_x_112) ;  /* 0xffffffb000507947 */ /* 0x000fea000383ffff */
.L_x_46:
[----:B------:R-:W-:-:S07]  /*7860*/  MOV R0, UR5 ;  /* 0x0000000500007c02 */ /* 0x000fce0008000f00 */
.L_x_113:
[----:B-1----:R1:W2:Y:S02]  /*7870*/  SYNCS.PHASECHK.TRANS64.TRYWAIT P0, [R0+URZ], R3 ;  /* 0x00000003000075a7 */ /* 0x0022a400080011ff */
[----:B--2---:R-:W-:Y:S05]  /*7880*/  @!P0 NANOSLEEP.SYNCS 0x989680 ;  /* 0x009896800000895d */ /* 0x004fea0003900000 */
[----:B------:R-:W2:Y:S02]  /*7890*/  @!P0 SYNCS.PHASECHK.TRANS64 P0, [R0+URZ], R3 ;  /* 0x00000003000085a7 */ /* 0x000ea400080010ff */
[----:B--2---:R-:W-:Y:S05]  /*78a0*/  @!P0 BRA `(.L_x_113) ;  /* 0xfffffffc00f08947 */ /* 0x004fea000383ffff */
[----:B------:R-:W-:Y:S05]  /*78b0*/  BRA `(.L_x_114) ;  /* 0xffffffb0005c7947 */ /* 0x000fea000383ffff */
.L_x_47:
[----:B------:R-:W-:-:S07]  /*78c0*/  MOV R0, UR5 ;  /* 0x0000000500007c02 */ /* 0x000fce0008000f00 */
.L_x_115:
[----:B-1----:R1:W2:Y:S02]  /*78d0*/  SYNCS.PHASECHK.TRANS64.TRYWAIT P0, [R0+URZ], R3 ;  /* 0x00000003000075a7 */ /* 0x0022a400080011ff */
[----:B--2---:R-:W-:Y:S05]  /*78e0*/  @!P0 NANOSLEEP.SYNCS 0x989680 ;  /* 0x009896800000895d */ /* 0x004fea0003900000 */
[----:B------:R-:W2:Y:S02]  /*78f0*/  @!P0 SYNCS.PHASECHK.TRANS64 P0, [R0+URZ], R3 ;  /* 0x00000003000085a7 */ /* 0x000ea400080010ff */
[----:B--2---:R-:W-:Y:S05]  /*7900*/  @!P0 BRA `(.L_x_115) ;  /* 0xfffffffc00f08947 */ /* 0x004fea000383ffff */
[----:B------:R-:W-:Y:S05]  /*7910*/  BRA `(.L_x_116) ;  /* 0xffffffb000687947 */ /* 0x000fea000383ffff */
.L_x_50:
[----:B--2---:R2:W3:Y:S02]  /*7920*/  SYNCS.PHASECHK.TRANS64.TRYWAIT P0, [R2+URZ+0xe0], R5 ;  /* 0x0000e005020075a7 */ /* 0x0044e400080011ff */
[----:B---3--:R-:W-:Y:S05]  /*7930*/  @!P0 NANOSLEEP.SYNCS 0x989680 ;  /* 0x009896800000895d */ /* 0x008fea0003900000 */
[----:B------:R-:W3:Y:S02]  /*7940*/  @!P0 SYNCS.PHASECHK.TRANS64 P0, [R2+URZ+0xe0], R5 ;  /* 0x0000e005020085a7 */ /* 0x000ee400080010ff */
[----:B---3--:R-:W-:Y:S05]  /*7950*/  @!P0 BRA `(.L_x_50) ;  /* 0xfffffffc00f08947 */ /* 0x008fea000383ffff */
[----:B------:R-:W-:Y:S05]  /*7960*/  BRA `(.L_x_117) ;  /* 0xffffffb000c47947 */ /* 0x000fea000383ffff */
.L_x_51:
[----:B------:R-:W-:-:S07]  /*7970*/  MOV R2, UR4 ;  /* 0x0000000400027c02 */ /* 0x000fce0008000f00 */
.L_x_118:
[----:B--2---:R2:W3:Y:S02]  /*7980*/  SYNCS.PHASECHK.TRANS64.TRYWAIT P0, [R2+URZ+0x90], R5 ;  /* 0x00009005020075a7 */ /* 0x0044e400080011ff */
[----:B---3--:R-:W-:Y:S05]  /*7990*/  @!P0 NANOSLEEP.SYNCS 0x989680 ;  /* 0x009896800000895d */ /* 0x008fea0003900000 */
[----:B------:R-:W3:Y:S02]  /*79a0*/  @!P0 SYNCS.PHASECHK.TRANS64 P0, [R2+URZ+0x90], R5 ;  /* 0x00009005020085a7 */ /* 0x000ee400080010ff */
[----:B---3--:R-:W-:Y:S05]  /*79b0*/  @!P0 BRA `(.L_x_118) ;  /* 0xfffffffc00f08947 */ /* 0x008fea000383ffff */
[----:B------:R-:W-:Y:S05]  /*79c0*/  BRA `(.L_x_119) ;  /* 0xffffffb000d47947 */ /* 0x000fea000383ffff */
.L_x_52:
[----:B--2---:R2:W3:Y:S02]  /*79d0*/  SYNCS.PHASECHK.TRANS64.TRYWAIT P1, [R2+URZ+0x80], R5 ;  /* 0x00008005020075a7 */ /* 0x0044e400080211ff */
[----:B---3--:R-:W-:Y:S05]  /*79e0*/  @!P1 NANOSLEEP.SYNCS 0x989680 ;  /* 0x009896800000995d */ /* 0x008fea0003900000 */
[----:B------:R-:W3:Y:S02]  /*79f0*/  @!P1 SYNCS.PHASECHK.TRANS64 P1, [R2+URZ+0x80], R5 ;  /* 0x00008005020095a7 */ /* 0x000ee400080210ff */
[----:B---3--:R-:W-:Y:S05]  /*7a00*/  @!P1 BRA `(.L_x_52) ;  /* 0xfffffffc00f09947 */ /* 0x008fea000383ffff */
[----:B------:R-:W-:Y:S05]  /*7a10*/  BRA `(.L_x_120) ;  /* 0xffffffb400047947 */ /* 0x000fea000383ffff */
.L_x_55:
[----:B------:R-:W-:-:S07]  /*7a20*/  MOV R0, UR4 ;  /* 0x0000000400007c02 */ /* 0x000fce0008000f00 */
.L_x_121:
[----:B--2---:R2:W3:Y:S02]  /*7a30*/  SYNCS.PHASECHK.TRANS64.TRYWAIT P0, [R0+URZ+0x90], R3 ;  /* 0x00009003000075a7 */ /* 0x0044e400080011ff */
[----:B---3--:R-:W-:Y:S05]  /*7a40*/  @!P0 NANOSLEEP.SYNCS 0x989680 ;  /* 0x009896800000895d */ /* 0x008fea0003900000 */
[----:B------:R-:W3:Y:S02]  /*7a50*/  @!P0 SYNCS.PHASECHK.TRANS64 P0, [R0+URZ+0x90], R3 ;  /* 0x00009003000085a7 */ /* 0x000ee400080010ff */
[----:B---3--:R-:W-:Y:S05]  /*7a60*/  @!P0 BRA `(.L_x_121) ;  /* 0xfffffffc00f08947 */ /* 0x008fea000383ffff */
[----:B------:R-:W-:Y:S05]  /*7a70*/  BRA `(.L_x_54) ;  /* 0xffffffb400587947 */ /* 0x000fea000383ffff */
.L_x_62:
[----:B-1----:R1:W2:Y:S02]  /*7a80*/  SYNCS.PHASECHK.TRANS64.TRYWAIT P1, [R0+URZ+0x80], R5 ;  /* 0x00008005000075a7 */ /* 0x0022a400080211ff */
[----:B--2---:R-:W-:Y:S05]  /*7a90*/  @!P1 NANOSLEEP.SYNCS 0x989680 ;  /* 0x009896800000995d */ /* 0x004fea0003900000 */
[----:B------:R-:W2:Y:S02]  /*7aa0*/  @!P1 SYNCS.PHASECHK.TRANS64 P1, [R0+URZ+0x80], R5 ;  /* 0x00008005000095a7 */ /* 0x000ea400080210ff */
[----:B--2---:R-:W-:Y:S05]  /*7ab0*/  @!P1 BRA `(.L_x_62) ;  /* 0xfffffffc00f09947 */ /* 0x004fea000383ffff */
[----:B------:R-:W-:Y:S05]  /*7ac0*/  BRA `(.L_x_122) ;  /* 0xffffffb800ec7947 */ /* 0x000fea000383ffff */
.L_x_63:
[----:B------:R-:W-:-:S07]  /*7ad0*/  MOV R3, UR47 ;  /* 0x0000002f00037c02 */ /* 0x000fce0008000f00 */
.L_x_123:
[----:B-1----:R1:W2:Y:S02]  /*7ae0*/  SYNCS.PHASECHK.TRANS64.TRYWAIT P0, [R3+URZ+0xc0], R0 ;  /* 0x0000c000030075a7 */ /* 0x0022a400080011ff */
[----:B--2---:R-:W-:Y:S05]  /*7af0*/  @!P0 NANOSLEEP.SYNCS 0x989680 ;  /* 0x009896800000895d */ /* 0x004fea0003900000 */
[----:B------:R-:W2:Y:S02]  /*7b00*/  @!P0 SYNCS.PHASECHK.TRANS64 P0, [R3+URZ+0xc0], R0 ;  /* 0x0000c000030085a7 */ /* 0x000ea400080010ff */
[----:B--2---:R-:W-:Y:S05]  /*7b10*/  @!P0 BRA `(.L_x_123) ;  /* 0xfffffffc00f08947 */ /* 0x004fea000383ffff */
[----:B------:R-:W-:Y:S05]  /*7b20*/  BRA `(.L_x_124) ;  /* 0xffffffbc00387947 */ /* 0x000fea000383ffff */
.L_x_66:
[----:B------:R-:W-:Y:S07]  /*7b30*/  MOV R0, UR7 ;  /* 0x0000000700007c02 */ /* 0x000fee0008000f00 */
.L_x_125:
[----:B-1----:R1:W2:Y:S02]  /*7b40*/  SYNCS.PHASECHK.TRANS64.TRYWAIT P0, [R0+URZ], R3 ;  /* 0x00000003000075a7 */ /* 0x0022a400080011ff */
[----:B--2---:R-:W-:Y:S05]  /*7b50*/  @!P0 NANOSLEEP.SYNCS 0x989680 ;  /* 0x009896800000895d */ /* 0x004fea0003900000 */
[----:B------:R-:W2:Y:S02]  /*7b60*/  @!P0 SYNCS.PHASECHK.TRANS64 P0, [R0+URZ], R3 ;  /* 0x00000003000085a7 */ /* 0x000ea400080010ff */
[----:B--2---:R-:W-:Y:S05]  /*7b70*/  @!P0 BRA `(.L_x_125) ;  /* 0xfffffffc00f08947 */ /* 0x004fea000383ffff */
[----:B------:R-:W-:Y:S05]  /*7b80*/  BRA `(.L_x_65) ;  /* 0xffffffbc00547947 */ /* 0x000fea000383ffff */
.L_x_69:
[----:B------:R-:W-:-:S07]  /*7b90*/  MOV R0, UR4 ;  /* 0x0000000400007c02 */ /* 0x000fce0008000f00 */
.L_x_126:
[----:B--2---:R2:W4:Y:S02]  /*7ba0*/  SYNCS.PHASECHK.TRANS64.TRYWAIT P0, [R0+URZ], R3 ;  /* 0x00000003000075a7 */ /* 0x00452400080011ff */
[----:B----4-:R-:W-:Y:S05]  /*7bb0*/  @!P0 NANOSLEEP.SYNCS 0x989680 ;  /* 0x009896800000895d */ /* 0x010fea0003900000 */
[----:B------:R-:W4:Y:S02]  /*7bc0*/  @!P0 SYNCS.PHASECHK.TRANS64 P0, [R0+URZ], R3 ;  /* 0x00000003000085a7 */ /* 0x000f2400080010ff */
[----:B----4-:R-:W-:Y:S05]  /*7bd0*/  @!P0 BRA `(.L_x_126) ;  /* 0xfffffffc00f08947 */ /* 0x010fea000383ffff */
[----:B------:R-:W-:Y:S05]  /*7be0*/  BRA `(.L_x_127) ;  /* 0xffffffc000807947 */ /* 0x000fea000383ffff */
.L_x_70:
[----:B------:R-:W-:-:S07]  /*7bf0*/  MOV R0, UR5 ;  /* 0x0000000500007c02 */ /* 0x000fce0008000f00 */
.L_x_128:
[----:B-1----:R1:W2:Y:S02]  /*7c00*/  SYNCS.PHASECHK.TRANS64.TRYWAIT P0, [R0+URZ], R3 ;  /* 0x00000003000075a7 */ /* 0x0022a400080011ff */
[----:B--2---:R-:W-:Y:S05]  /*7c10*/  @!P0 NANOSLEEP.SYNCS 0x989680 ;  /* 0x009896800000895d */ /* 0x004fea0003900000 */
[----:B------:R-:W2:Y:S02]  /*7c20*/  @!P0 SYNCS.PHASECHK.TRANS64 P0, [R0+URZ], R3 ;  /* 0x00000003000085a7 */ /* 0x000ea400080010ff */
[----:B--2---:R-:W-:Y:S05]  /*7c30*/  @!P0 BRA `(.L_x_128) ;  /* 0xfffffffc00f08947 */ /* 0x004fea000383ffff */
[----:B------:R-:W-:Y:S05]  /*7c40*/  BRA `(.L_x_129) ;  /* 0xffffffc0008c7947 */ /* 0x000fea000383ffff */
.L_x_71:
[----:B------:R-:W-:-:S07]  /*7c50*/  MOV R0, UR5 ;  /* 0x0000000500007c02 */ /* 0x000fce0008000f00 */
.L_x_130:
[----:B-1----:R1:W2:Y:S02]  /*7c60*/  SYNCS.PHASECHK.TRANS64.TRYWAIT P0, [R0+URZ], R3 ;  /* 0x00000003000075a7 */ /* 0x0022a400080011ff */
[----:B--2---:R-:W-:Y:S05]  /*7c70*/  @!P0 NANOSLEEP.SYNCS 0x989680 ;  /* 0x009896800000895d */ /* 0x004fea0003900000 */
[----:B------:R-:W2:Y:S02]  /*7c80*/  @!P0 SYNCS.PHASECHK.TRANS64 P0, [R0+URZ], R3 ;  /* 0x00000003000085a7 */ /* 0x000ea400080010ff */
[----:B--2---:R-:W-:Y:S05]  /*7c90*/  @!P0 BRA `(.L_x_130) ;  /* 0xfffffffc00f08947 */ /* 0x004fea000383ffff */
[----:B------:R-:W-:Y:S05]  /*7ca0*/  BRA `(.L_x_131) ;  /* 0xffffffc000987947 */ /* 0x000fea000383ffff */
.L_x_72:
[----:B------:R-:W-:-:S07]  /*7cb0*/  MOV R0, UR4 ;  /* 0x0000000400007c02 */ /* 0x000fce0008000f00 */
.L_x_132:
[----:B-1----:R1:W2:Y:S02]  /*7cc0*/  SYNCS.PHASECHK.TRANS64.TRYWAIT P0, [R0+URZ], R3 ;  /* 0x00000003000075a7 */ /* 0x0022a400080011ff */
[----:B--2---:R-:W-:Y:S05]  /*7cd0*/  @!P0 NANOSLEEP.SYNCS 0x989680 ;  /* 0x009896800000895d */ /* 0x004fea0003900000 */
[----:B------:R-:W2:Y:S02]  /*7ce0*/  @!P0 SYNCS.PHASECHK.TRANS64 P0, [R0+URZ], R3 ;  /* 0x00000003000085a7 */ /* 0x000ea400080010ff */
[----:B--2---:R-:W-:Y:S05]  /*7cf0*/  @!P0 BRA `(.L_x_132) ;  /* 0xfffffffc00f08947 */ /* 0x004fea000383ffff */
[----:B------:R-:W-:Y:S05]  /*7d00*/  BRA `(.L_x_133) ;  /* 0xffffffc000a47947 */ /* 0x000fea000383ffff */
.L_x_77:
[----:B--2---:R2:W3:Y:S02]  /*7d10*/  SYNCS.PHASECHK.TRANS64.TRYWAIT P0, [R3+URZ+0x80], R0 ;  /* 0x00008000030075a7 */ /* 0x0044e400080011ff */
[----:B---3--:R-:W-:Y:S05]  /*7d20*/  @!P0 NANOSLEEP.SYNCS 0x989680 ;  /* 0x009896800000895d */ /* 0x008fea0003900000 */
[----:B------:R-:W3:Y:S02]  /*7d30*/  @!P0 SYNCS.PHASECHK.TRANS64 P0, [R3+URZ+0x80], R0 ;  /* 0x00008000030085a7 */ /* 0x000ee400080010ff */
[----:B---3--:R-:W-:Y:S05]  /*7d40*/  @!P0 BRA `(.L_x_77) ;  /* 0xfffffffc00f08947 */ /* 0x008fea000383ffff */
[----:B------:R-:W-:Y:S05]  /*7d50*/  BRA `(.L_x_134) ;  /* 0xffffffc400cc7947 */ /* 0x000fea000383ffff */
.L_x_80:
[----:B------:R-:W-:Y:S07]  /*7d60*/  MOV R0, UR21 ;  /* 0x0000001500007c02 */ /* 0x000fee0008000f00 */
.L_x_135:
[----:B--2---:R2:W3:Y:S02]  /*7d70*/  SYNCS.PHASECHK.TRANS64.TRYWAIT P1, [R0+URZ+0x78], R3 ;  /* 0x00007803000075a7 */ /* 0x0044e400080211ff */
[----:B---3--:R-:W-:Y:S05]  /*7d80*/  @!P1 NANOSLEEP.SYNCS 0x989680 ;  /* 0x009896800000995d */ /* 0x008fea0003900000 */
[----:B------:R-:W3:Y:S02]  /*7d90*/  @!P1 SYNCS.PHASECHK.TRANS64 P1, [R0+URZ+0x78], R3 ;  /* 0x00007803000095a7 */ /* 0x000ee400080210ff */
[----:B---3--:R-:W-:Y:S05]  /*7da0*/  @!P1 BRA `(.L_x_135) ;  /* 0xfffffffc00f09947 */ /* 0x008fea000383ffff */
[----:B------:R-:W-:Y:S05]  /*7db0*/  BRA `(.L_x_79) ;  /* 0xffffffcc00407947 */ /* 0x000fea000383ffff */
.L_x_83:
[----:B--2---:R-:W-:Y:S07]  /*7dc0*/  MOV R3, UR21 ;  /* 0x0000001500037c02 */ /* 0x004fee0008000f00 */
.L_x_136:
[----:B--2---:R2:W3:Y:S02]  /*7dd0*/  SYNCS.PHASECHK.TRANS64.TRYWAIT P0, [R3+URZ+0x68], R2 ;  /* 0x00006802030075a7 */ /* 0x0044e400080011ff */
[----:B---3--:R-:W-:Y:S05]  /*7de0*/  @!P0 NANOSLEEP.SYNCS 0x989680 ;  /* 0x009896800000895d */ /* 0x008fea0003900000 */
[----:B------:R-:W3:Y:S02]  /*7df0*/  @!P0 SYNCS.PHASECHK.TRANS64 P0, [R3+URZ+0x68], R2 ;  /* 0x00006802030085a7 */ /* 0x000ee400080010ff */
[----:B---3--:R-:W-:Y:S05]  /*7e00*/  @!P0 BRA `(.L_x_136) ;  /* 0xfffffffc00f08947 */ /* 0x008fea000383ffff */
[----:B------:R-:W-:Y:S05]  /*7e10*/  BRA `(.L_x_137) ;  /* 0xffffffcc00947947 */ /* 0x000fea000383ffff */
.L_x_86:
[----:B-1----:R1:W2:Y:S02]  /*7e20*/  SYNCS.PHASECHK.TRANS64.TRYWAIT P0, [R8+URZ+0x80], R3 ;  /* 0x00008003080075a7 */ /* 0x0022a400080011ff */
[----:B--2---:R-:W-:Y:S05]  /*7e30*/  @!P0 NANOSLEEP.SYNCS 0x989680 ;  /* 0x009896800000895d */ /* 0x004fea0003900000 */
[----:B------:R-:W2:Y:S02]  /*7e40*/  @!P0 SYNCS.PHASECHK.TRANS64 P0, [R8+URZ+0x80], R3 ;  /* 0x00008003080085a7 */ /* 0x000ea400080010ff */
[----:B--2---:R-:W-:Y:S05]  /*7e50*/  @!P0 BRA `(.L_x_86) ;  /* 0xfffffffc00f08947 */ /* 0x004fea000383ffff */
[----:B------:R-:W-:Y:S05]  /*7e60*/  BRA `(.L_x_138) ;  /* 0xffffffd4000c7947 */ /* 0x000fea000383ffff */
.L_x_92:
[----:B------:R-:W-:Y:S07]  /*7e70*/  MOV R0, UR46 ;  /* 0x0000002e00007c02 */ /* 0x000fee0008000f00 */
.L_x_139:
[----:B-1----:R1:W2:Y:S02]  /*7e80*/  SYNCS.PHASECHK.TRANS64.TRYWAIT P2, [R0+URZ+0x60], R5 ;  /* 0x00006005000075a7 */ /* 0x0022a400080411ff */
[----:B--2---:R-:W-:Y:S05]  /*7e90*/  @!P2 NANOSLEEP.SYNCS 0x989680 ;  /* 0x009896800000a95d */ /* 0x004fea0003900000 */
[----:B------:R-:W2:Y:S02]  /*7ea0*/  @!P2 SYNCS.PHASECHK.TRANS64 P2, [R0+URZ+0x60], R5 ;  /* 0x000060050000a5a7 */ /* 0x000ea400080410ff */
[----:B--2---:R-:W-:Y:S05]  /*7eb0*/  @!P2 BRA `(.L_x_139) ;  /* 0xfffffffc00f0a947 */ /* 0x004fea000383ffff */
[----:B------:R-:W-:Y:S05]  /*7ec0*/  BRA `(.L_x_91) ;  /* 0xffffffdc008c7947 */ /* 0x000fea000383ffff */
.L_x_94:
[----:B-1----:R-:W-:Y:S07]  /*7ed0*/  MOV R0, UR47 ;  /* 0x0000002f00007c02 */ /* 0x002fee0008000f00 */
.L_x_140:
[----:B-1----:R1:W4:Y:S02]  /*7ee0*/  SYNCS.PHASECHK.TRANS64.TRYWAIT P0, [R0+URZ+0xa0], R3 ;  /* 0x0000a003000075a7 */ /* 0x00232400080011ff */
[----:B----4-:R-:W-:Y:S05]  /*7ef0*/  @!P0 NANOSLEEP.SYNCS 0x989680 ;  /* 0x009896800000895d */ /* 0x010fea0003900000 */
[----:B------:R-:W4:Y:S02]  /*7f00*/  @!P0 SYNCS.PHASECHK.TRANS64 P0, [R0+URZ+0xa0], R3 ;  /* 0x0000a003000085a7 */ /* 0x000f2400080010ff */
[----:B----4-:R-:W-:Y:S05]  /*7f10*/  @!P0 BRA `(.L_x_140) ;  /* 0xfffffffc00f08947 */ /* 0x010fea000383ffff */
[----:B------:R-:W-:Y:S05]  /*7f20*/  BRA `(.L_x_93) ;  /* 0xffffffdc00fc7947 */ /* 0x000fea000383ffff */
        .weak           $__internal_0_$__cuda_sm10x_tcgen05_guardrail_trap_col_being_dealloced_not_returned_by_alloc
        .type           $__internal_0_$__cuda_sm10x_tcgen05_guardrail_trap_col_being_dealloced_not_returned_by_alloc,@function
        .size           $__internal_0_$__cuda_sm10x_tcgen05_guardrail_trap_col_being_dealloced_not_returned_by_alloc,($__internal_1_$__cuda_sm10x_tcgen05_guardrail_trap_phase_invalid_during_alloc - $__internal_0_$__cuda_sm10x_tcgen05_guardrail_trap_col_being_dealloced_not_returned_by_alloc)
$__internal_0_$__cuda_sm10x_tcgen05_guardrail_trap_col_being_dealloced_not_returned_by_alloc:
[----:B------:R-:W-:Y:S05]  /*7f30*/  BPT.TRAP 0x1 ;  /* 0x000000040000795c */ /* 0x000fea0000300000 */
[----:B------:R-:W-:-:S04]  /*7f40*/  HFMA2 R3, -RZ, RZ, 0, 0 ;  /* 0x00000000ff037431 */ /* 0x000fc800000001ff */
[----:B------:R-:W-:Y:S05]  /*7f50*/  RET.REL.NODEC R2 `(_ZN7cutlass13device_kernelINS_4gemm6kernel13GemmUniversalIN4cute5tupleIJiiiiEEENS1_10collective13CollectiveMmaINS1_35MainloopSm100TmaUmmaWarpSpecializedILi6ELi2ELi4ENS5_IJNS4_1CILi2EEENSA_ILi1EEESC_EEEEENS5_IJNSA_ILi64EEENSA_ILi80EEENSA_ILi256EEEEEEaNS5_IJlSC_lEEEaSJ_NS4_8TiledMMAINS4_8MMA_AtomIJNS4_15SM100_MMA_S8_SSIaaiLi64ELi80ELNS4_4UMMA5MajorE0ELSO_0ELNSN_8SaturateE0EEEEEENS4_6LayoutINS5_IJSC_SC_SC_EEENS5_IJNSA_ILi0EEESU_SU_EEEEENS5_IJNS4_10UnderscoreESX_SX_EEEEENS4_13SM90_TMA_LOADENS4_14ComposedLayoutINS4_7SwizzleILi3ELi4ELi3EEENS4_18smem_ptr_flag_bitsILi8EEENSS_INS5_IJNSA_ILi8EEENSA_ILi128EEEEEENS5_IJS17_SC_EEEEEEEvNS4_8identityENS4_23SM90_TMA_LOAD_MULTICASTES1B_vS1C_EENS_8epilogue10collective18CollectiveEpilogueINS1F_23Sm100TmaWarpSpecializedILi1ELi1ELi40ELb0ELb0EEEJSI_NS5_IJNSS_ISF_SC_EENSS_ISG_SC_EEEEEaSJ_aSJ_NS1F_6fusion15FusionCallbacksIS1J_NS1N_17LinearCombinationIaiaiLNS_15FloatRoundStyleE2EEESI_S1M_JEEENS4_5SM1004TMEM4LOAD25SM100_TMEM_LOAD_16dp32b8xES10_NS11_INS12_ILi0ELi4ELi3EEES15_NSS_INS5_IJS16_NSA_ILi16EEEEEENS5_IJS1Y_SC_EEEEEEENS4_39AutoVectorizingCopyWithAssumedAlignmentILi128EEENS4_14SM90_TMA_STOREES22_S24_S24_EEEvvEEEEvNT_6ParamsE) ;  /* 0xffffff8002287950 */ /* 0x000fea0003c3ffff */
        .weak           $__internal_1_$__cuda_sm10x_tcgen05_guardrail_trap_phase_invalid_during_alloc
        .type           $__internal_1_$__cuda_sm10x_tcgen05_guardrail_trap_phase_invalid_during_alloc,@function
        .size           $__internal_1_$__cuda_sm10x_tcgen05_guardrail_trap_phase_invalid_during_alloc,($__internal_2_$__cuda_sm10x_tcgen05_guardrail_trap_unallocated_columns_being_dealloced - $__internal_1_$__cuda_sm10x_tcgen05_guardrail_trap_phase_invalid_during_alloc)
$__internal_1_$__cuda_sm10x_tcgen05_guardrail_trap_phase_invalid_during_alloc:
[----:B------:R-:W-:Y:S05]  /*7f60*/  BPT.TRAP 0x1 ;  /* 0x000000040000795c */ /* 0x000fea0000300000 */
[----:B------:R-:W-:-:S04]  /*7f70*/  MOV R5, 0x0 ;  /* 0x0000000000057802 */ /* 0x000fc80000000f00 */
[----:B------:R-:W-:Y:S05]  /*7f80*/  RET.REL.NODEC R4 `(_ZN7cutlass13device_kernelINS_4gemm6kernel13GemmUniversalIN4cute5tupleIJiiiiEEENS1_10collective13CollectiveMmaINS1_35MainloopSm100TmaUmmaWarpSpecializedILi6ELi2ELi4ENS5_IJNS4_1CILi2EEENSA_ILi1EEESC_EEEEENS5_IJNSA_ILi64EEENSA_ILi80EEENSA_ILi256EEEEEEaNS5_IJlSC_lEEEaSJ_NS4_8TiledMMAINS4_8MMA_AtomIJNS4_15SM100_MMA_S8_SSIaaiLi64ELi80ELNS4_4UMMA5MajorE0ELSO_0ELNSN_8SaturateE0EEEEEENS4_6LayoutINS5_IJSC_SC_SC_EEENS5_IJNSA_ILi0EEESU_SU_EEEEENS5_IJNS4_10UnderscoreESX_SX_EEEEENS4_13SM90_TMA_LOADENS4_14ComposedLayoutINS4_7SwizzleILi3ELi4ELi3EEENS4_18smem_ptr_flag_bitsILi8EEENSS_INS5_IJNSA_ILi8EEENSA_ILi128EEEEEENS5_IJS17_SC_EEEEEEEvNS4_8identityENS4_23SM90_TMA_LOAD_MULTICASTES1B_vS1C_EENS_8epilogue10collective18CollectiveEpilogueINS1F_23Sm100TmaWarpSpecializedILi1ELi1ELi40ELb0ELb0EEEJSI_NS5_IJNSS_ISF_SC_EENSS_ISG_SC_EEEEEaSJ_aSJ_NS1F_6fusion15FusionCallbacksIS1J_NS1N_17LinearCombinationIaiaiLNS_15FloatRoundStyleE2EEESI_S1M_JEEENS4_5SM1004TMEM4LOAD25SM100_TMEM_LOAD_16dp32b8xES10_NS11_INS12_ILi0ELi4ELi3EEES15_NSS_INS5_IJS16_NSA_ILi16EEEEEENS5_IJS1Y_SC_EEEEEEENS4_39AutoVectorizingCopyWithAssumedAlignmentILi128EEENS4_14SM90_TMA_STOREES22_S24_S24_EEEvvEEEEvNT_6ParamsE) ;  /* 0xffffff80041c7950 */ /* 0x000fea0003c3ffff */
        .weak           $__internal_2_$__cuda_sm10x_tcgen05_guardrail_trap_unallocated_columns_being_dealloced
        .type           $__internal_2_$__cuda_sm10x_tcgen05_guardrail_trap_unallocated_columns_being_dealloced,@function
        .size           $__internal_2_$__cuda_sm10x_tcgen05_guardrail_trap_unallocated_columns_being_dealloced,(.L_x_142 - $__internal_2_$__cuda_sm10x_tcgen05_guardrail_trap_unallocated_columns_being_dealloced)
$__internal_2_$__cuda_sm10x_tcgen05_guardrail_trap_unallocated_columns_being_dealloced:
[----:B------:R-:W-:Y:S05]  /*7f90*/  BPT.TRAP 0x1 ;  /* 0x000000040000795c */ /* 0x000fea0000300000 */
[----:B------:R-:W-:-:S04]  /*7fa0*/  HFMA2 R3, -RZ, RZ, 0, 0 ;  /* 0x00000000ff037431 */ /* 0x000fc800000001ff */
[----:B------:R-:W-:Y:S05]  /*7fb0*/  RET.REL.NODEC R2 `(_ZN7cutlass13device_kernelINS_4gemm6kernel13GemmUniversalIN4cute5tupleIJiiiiEEENS1_10collective13CollectiveMmaINS1_35MainloopSm100TmaUmmaWarpSpecializedILi6ELi2ELi4ENS5_IJNS4_1CILi2EEENSA_ILi1EEESC_EEEEENS5_IJNSA_ILi64EEENSA_ILi80EEENSA_ILi256EEEEEEaNS5_IJlSC_lEEEaSJ_NS4_8TiledMMAINS4_8MMA_AtomIJNS4_15SM100_MMA_S8_SSIaaiLi64ELi80ELNS4_4UMMA5MajorE0ELSO_0ELNSN_8SaturateE0EEEEEENS4_6LayoutINS5_IJSC_SC_SC_EEENS5_IJNSA_ILi0EEESU_SU_EEEEENS5_IJNS4_10UnderscoreESX_SX_EEEEENS4_13SM90_TMA_LOADENS4_14ComposedLayoutINS4_7SwizzleILi3ELi4ELi3EEENS4_18smem_ptr_flag_bitsILi8EEENSS_INS5_IJNSA_ILi8EEENSA_ILi128EEEEEENS5_IJS17_SC_EEEEEEEvNS4_8identityENS4_23SM90_TMA_LOAD_MULTICASTES1B_vS1C_EENS_8epilogue10collective18CollectiveEpilogueINS1F_23Sm100TmaWarpSpecializedILi1ELi1ELi40ELb0ELb0EEEJSI_NS5_IJNSS_ISF_SC_EENSS_ISG_SC_EEEEEaSJ_aSJ_NS1F_6fusion15FusionCallbacksIS1J_NS1N_17LinearCombinationIaiaiLNS_15FloatRoundStyleE2EEESI_S1M_JEEENS4_5SM1004TMEM4LOAD25SM100_TMEM_LOAD_16dp32b8xES10_NS11_INS12_ILi0ELi4ELi3EEES15_NSS_INS5_IJS16_NSA_ILi16EEEEEENS5_IJS1Y_SC_EEEEEEENS4_39AutoVectorizingCopyWithAssumedAlignmentILi128EEENS4_14SM90_TMA_STOREES22_S24_S24_EEEvvEEEEvNT_6ParamsE) ;  /* 0xffffff8002107950 */ /* 0x000fea0003c3ffff */
.L_x_141:
[----:B------:R-:W-:-:S00]  /*7fc0*/  BRA `(.L_x_141) ;  /* 0xfffffffc00fc7947 */ /* 0x000fc0000383ffff */
[----:B------:R-:W-:-:S00]  /*7fd0*/  NOP ;  /* 0x0000000000007918 */ /* 0x000fc00000000000 */
        /* <DEDUP_REMOVED lines=10> */
.L_x_142:


//--------------------- .nv.global.init           --------------------------
	.section	.nv.global.init,"aw",@progbits
.nv.global.init:
	.type		$str$26,@object
	.size		$str$26,($str$25 - $str$26)
$str$26:
        /*0000*/ 	.byte	0x2f, 0x74, 0x6d, 0x70, 0x2f, 0x63, 0x75, 0x74, 0x6c, 0x61, 0x73, 0x73, 0x5f, 0x73, 0x77, 0x65
        /*0010*/ 	.byte	0x65, 0x70, 0x5f, 0x73, 0x72, 0x63, 0x2f, 0x69, 0x6e, 0x63, 0x6c, 0x75, 0x64, 0x65, 0x2f, 0x63
        /*0020*/ 	.byte	0x75, 0x74, 0x65, 0x2f, 0x61, 0x74, 0x6f, 0x6d, 0x2f, 0x63, 0x6f, 0x70, 0x79, 0x5f, 0x74, 0x72
        /*0030*/ 	.byte	0x61, 0x69, 0x74, 0x73, 0x5f, 0x73, 0x6d, 0x31, 0x30, 0x30, 0x2e, 0x68, 0x70, 0x70, 0x00
	.type		$str$25,@object
	.size		$str$25,(__unnamed_1 - $str$25)
$str$25:
        /*003f*/ 	.byte	0x28, 0x28, 0x75, 0x69, 0x6e, 0x74, 0x33, 0x32, 0x5f, 0x74, 0x28, 0x74, 0x68, 0x72, 0x65, 0x61
        /*004f*/ 	.byte	0x64, 0x49, 0x64, 0x78, 0x2e, 0x78, 0x29, 0x20, 0x2f, 0x20, 0x33, 0x32, 0x29, 0x20, 0x25, 0x20
        /*005f*/ 	.byte	0x34, 0x29, 0x20, 0x3d, 0x3d, 0x20, 0x28, 0x28, 0x28, 0x74, 0x6d, 0x65, 0x6d, 0x5f, 0x61, 0x64
        /*006f*/ 	.byte	0x64, 0x72, 0x20, 0x3e, 0x3e, 0x20, 0x31, 0x36, 0x29, 0x20, 0x2f, 0x20, 0x33, 0x32, 0x29, 0x20
        /*007f*/ 	.byte	0x25, 0x20, 0x34, 0x29, 0x00
	.type		__unnamed_1,@object
	.size		__unnamed_1,(.L_1 - __unnamed_1)
__unnamed_1:
        /*0084*/ 	.byte	0x63, 0x6f, 0x6e, 0x73, 0x74, 0x65, 0x78, 0x70, 0x72, 0x20, 0x76, 0x6f, 0x69, 0x64, 0x20, 0x63
        /* <DEDUP_REMOVED lines=36> */
        /*02d4*/ 	.byte	0x3a, 0x3a, 0x43, 0x3c, 0x30, 0x3e, 0x3e, 0x3e, 0x3e, 0x5d, 0x00
.L_1:


//--------------------- .nv.shared._ZN7cutlass13device_kernelINS_4gemm6kernel13GemmUniversalIN4cute5tupleIJiiiiEEENS1_10collective13CollectiveMmaINS1_35MainloopSm100TmaUmmaWarpSpecializedILi6ELi2ELi4ENS5_IJNS4_1CILi2EEENSA_ILi1EEESC_EEEEENS5_IJNSA_ILi64EEENSA_ILi80EEENSA_ILi256EEEEEEaNS5_IJlSC_lEEEaSJ_NS4_8TiledMMAINS4_8MMA_AtomIJNS4_15SM100_MMA_S8_SSIaaiLi64ELi80ELNS4_4UMMA5MajorE0ELSO_0ELNSN_8SaturateE0EEEEEENS4_6LayoutINS5_IJSC_SC_SC_EEENS5_IJNSA_ILi0EEESU_SU_EEEEENS5_IJNS4_10UnderscoreESX_SX_EEEEENS4_13SM90_TMA_LOADENS4_14ComposedLayoutINS4_7SwizzleILi3ELi4ELi3EEENS4_18smem_ptr_flag_bitsILi8EEENSS_INS5_IJNSA_ILi8EEENSA_ILi128EEEEEENS5_IJS17_SC_EEEEEEEvNS4_8identityENS4_23SM90_TMA_LOAD_MULTICASTES1B_vS1C_EENS_8epilogue10collective18CollectiveEpilogueINS1F_23Sm100TmaWarpSpecializedILi1ELi1ELi40ELb0ELb0EEEJSI_NS5_IJNSS_ISF_SC_EENSS_ISG_SC_EEEEEaSJ_aSJ_NS1F_6fusion15FusionCallbacksIS1J_NS1N_17LinearCombinationIaiaiLNS_15FloatRoundStyleE2EEESI_S1M_JEEENS4_5SM1004TMEM4LOAD25SM100_TMEM_LOAD_16dp32b8xES10_NS11_INS12_ILi0ELi4ELi3EEES15_NSS_INS5_IJS16_NSA_ILi16EEEEEENS5_IJS1Y_SC_EEEEEEENS4_39AutoVectorizingCopyWithAssumedAlignmentILi128EEENS4_14SM90_TMA_STOREES22_S24_S24_EEEvvEEEEvNT_6ParamsE --------------------------
	.section	.nv.shared._ZN7cutlass13device_kernelINS_4gemm6kernel13GemmUniversalIN4cute5tupleIJiiiiEEENS1_10collective13CollectiveMmaINS1_35MainloopSm100TmaUmmaWarpSpecializedILi6ELi2ELi4ENS5_IJNS4_1CILi2EEENSA_ILi1EEESC_EEEEENS5_IJNSA_ILi64EEENSA_ILi80EEENSA_ILi256EEEEEEaNS5_IJlSC_lEEEaSJ_NS4_8TiledMMAINS4_8MMA_AtomIJNS4_15SM100_MMA_S8_SSIaaiLi64ELi80ELNS4_4UMMA5MajorE0ELSO_0ELNSN_8SaturateE0EEEEEENS4_6LayoutINS5_IJSC_SC_SC_EEENS5_IJNSA_ILi0EEESU_SU_EEEEENS5_IJNS4_10UnderscoreESX_SX_EEEEENS4_13SM90_TMA_LOADENS4_14ComposedLayoutINS4_7SwizzleILi3ELi4ELi3EEENS4_18smem_ptr_flag_bitsILi8EEENSS_INS5_IJNSA_ILi8EEENSA_ILi128EEEEEENS5_IJS17_SC_EEEEEEEvNS4_8identityENS4_23SM90_TMA_LOAD_MULTICASTES1B_vS1C_EENS_8epilogue10collective18CollectiveEpilogueINS1F_23Sm100TmaWarpSpecializedILi1ELi1ELi40ELb0ELb0EEEJSI_NS5_IJNSS_ISF_SC_EENSS_ISG_SC_EEEEEaSJ_aSJ_NS1F_6fusion15FusionCallbacksIS1J_NS1N_17LinearCombinationIaiaiLNS_15FloatRoundStyleE2EEESI_S1M_JEEENS4_5SM1004TMEM4LOAD25SM100_TMEM_LOAD_16dp32b8xES10_NS11_INS12_ILi0ELi4ELi3EEES15_NSS_INS5_IJS16_NSA_ILi16EEEEEENS5_IJS1Y_SC_EEEEEEENS4_39AutoVectorizingCopyWithAssumedAlignmentILi128EEENS4_14SM90_TMA_STOREES22_S24_S24_EEEvvEEEEvNT_6ParamsE,"aw",@nobits
	.sectionflags	@""
	.align	16
	.zero		1024


//--------------------- .nv.shared.reserved.0     --------------------------
	.section	.nv.shared.reserved.0,"aw",@nobits
	.weak		__nv_reservedSMEM_offset_0_alias
	.size		__nv_reservedSMEM_offset_0_alias, 0, 64
	.other		__nv_reservedSMEM_offset_0_alias,@"STO_CUDA_RESERVED_SHARED STV_DEFAULT"
__nv_reservedSMEM_offset_0_alias:
	.zero		0
.nv.shared.reserved.0:
	.zero		64
	.weak		__nv_reservedSMEM_tcgen05_partition
	.type		__nv_reservedSMEM_tcgen05_partition,@object
	.size		__nv_reservedSMEM_tcgen05_partition,(.L_0 - __nv_reservedSMEM_tcgen05_partition)
__nv_reservedSMEM_tcgen05_partition:
	.zero		32
.L_0:


//--------------------- .nv.global                --------------------------
	.section	.nv.global,"aw",@nobits
.nv.global:
	.type		_ZN40_INTERNAL_c7278b5e_4_k_cu_4b41f362_371074cute1_E,@object
	.size		_ZN40_INTERNAL_c7278b5e_4_k_cu_4b41f362_371074cute1_E,(_ZN40_INTERNAL_c7278b5e_4_k_cu_4b41f362_371074cuda3std3__45__cpo6cbeginE - _ZN40_INTERNAL_c7278b5e_4_k_cu_4b41f362_371074cute1_E)
_ZN40_INTERNAL_c7278b5e_4_k_cu_4b41f362_371074cute1_E:
	.zero		1
	.type		_ZN40_INTERNAL_c7278b5e_4_k_cu_4b41f362_371074cuda3std3__45__cpo6cbeginE,@object
	.size		_ZN40_INTERNAL_c7278b5e_4_k_cu_4b41f362_371074cuda3std3__45__cpo6cbeginE,(_ZN40_INTERNAL_c7278b5e_4_k_cu_4b41f362_371074cuda3std3__48in_placeE - _ZN40_INTERNAL_c7278b5e_4_k_cu_4b41f362_371074cuda3std3__45__cpo6cbeginE)
_ZN40_INTERNAL_c7278b5e_4_k_cu_4b41f362_371074cuda3std3__45__cpo6cbeginE:
	.zero		1
	.type		_ZN40_INTERNAL_c7278b5e_4_k_cu_4b41f362_371074cuda3std3__48in_placeE,@object
	.size		_ZN40_INTERNAL_c7278b5e_4_k_cu_4b41f362_371074cuda3std3__48in_placeE,(_ZN40_INTERNAL_c7278b5e_4_k_cu_4b41f362_371074cuda3std6ranges3__45__cpo9iter_moveE - _ZN40_INTERNAL_c7278b5e_4_k_cu_4b41f362_371074cuda3std3__48in_placeE)
_ZN40_INTERNAL_c7278b5e_4_k_cu_4b41f362_371074cuda3std3__48in_placeE:
	.zero		1
	.type		_ZN40_INTERNAL_c7278b5e_4_k_cu_4b41f362_371074cuda3std6ranges3__45__cpo9iter_moveE,@object
	.size		_ZN40_INTERNAL_c7278b5e_4_k_cu_4b41f362_371074cuda3std6ranges3__45__cpo9iter_moveE,(_ZN40_INTERNAL_c7278b5e_4_k_cu_4b41f362_371074cuda3std3__45__cpo5beginE - _ZN40_INTERNAL_c7278b5e_4_k_cu_4b41f362_371074cuda3std6ranges3__45__cpo9iter_moveE)
_ZN40_INTERNAL_c7278b5e_4_k_cu_4b41f362_371074cuda3std6ranges3__45__cpo9iter_moveE:
	.zero		1
	.type		_ZN40_INTERNAL_c7278b5e_4_k_cu_4b41f362_371074cuda3std3__45__cpo5beginE,@object
	.size		_ZN40_INTERNAL_c7278b5e_4_k_cu_4b41f362_371074cuda3std3__45__cpo5beginE,(_ZN40_INTERNAL_c7278b5e_4_k_cu_4b41f362_371074cuda3std3__442_GLOBAL__N__c7278b5e_4_k_cu_4b41f362_371076ignoreE - _ZN40_INTERNAL_c7278b5e_4_k_cu_4b41f362_371074cuda3std3__45__cpo5beginE)
_ZN40_INTERNAL_c7278b5e_4_k_cu_4b41f362_371074cuda3std3__45__cpo5beginE:
	.zero		1
	.type		_ZN40_INTERNAL_c7278b5e_4_k_cu_4b41f362_371074cuda3std3__442_GLOBAL__N__c7278b5e_4_k_cu_4b41f362_371076ignoreE,@object
	.size		_ZN40_INTERNAL_c7278b5e_4_k_cu_4b41f362_371074cuda3std3__442_GLOBAL__N__c7278b5e_4_k_cu_4b41f362_371076ignoreE,(_ZN40_INTERNAL_c7278b5e_4_k_cu_4b41f362_371074cute7productE - _ZN40_INTERNAL_c7278b5e_4_k_cu_4b41f362_371074cuda3std3__442_GLOBAL__N__c7278b5e_4_k_cu_4b41f362_371076ignoreE)
_ZN40_INTERNAL_c7278b5e_4_k_cu_4b41f362_371074cuda3std3__442_GLOBAL__N__c7278b5e_4_k_cu_4b41f362_371076ignoreE:
	.zero		1
	.type		_ZN40_INTERNAL_c7278b5e_4_k_cu_4b41f362_371074cute7productE,@object
	.size		_ZN40_INTERNAL_c7278b5e_4_k_cu_4b41f362_371074cute7productE,(_ZN40_INTERNAL_c7278b5e_4_k_cu_4b41f362_371074cuda3std3__45__cpo3endE - _ZN40_INTERNAL_c7278b5e_4_k_cu_4b41f362_371074cute7productE)
_ZN40_INTERNAL_c7278b5e_4_k_cu_4b41f362_371074cute7productE:
	.zero		1
	.type		_ZN40_INTERNAL_c7278b5e_4_k_cu_4b41f362_371074cuda3std3__45__cpo3endE,@object
	.size		_ZN40_INTERNAL_c7278b5e_4_k_cu_4b41f362_371074cuda3std3__45__cpo3endE,(_ZN40_INTERNAL_c7278b5e_4_k_cu_4b41f362_371074cuda3std3__419piecewise_constructE - _ZN40_INTERNAL_c7278b5e_4_k_cu_4b41f362_371074cuda3std3__45__cpo3endE)
_ZN40_INTERNAL_c7278b5e_4_k_cu_4b41f362_371074cuda3std3__45__cpo3endE:
	.zero		1
	.type		_ZN40_INTERNAL_c7278b5e_4_k_cu_4b41f362_371074cuda3std3__419piecewise_constructE,@object
	.size		_ZN40_INTERNAL_c7278b5e_4_k_cu_4b41f362_371074cuda3std3__419piecewise_constructE,(_ZN40_INTERNAL_c7278b5e_4_k_cu_4b41f362_371074cuda3std3__45__cpo4cendE - _ZN40_INTERNAL_c7278b5e_4_k_cu_4b41f362_371074cuda3std3__419piecewise_constructE)
_ZN40_INTERNAL_c7278b5e_4_k_cu_4b41f362_371074cuda3std3__419piecewise_constructE:
	.zero		1
	.type		_ZN40_INTERNAL_c7278b5e_4_k_cu_4b41f362_371074cuda3std3__45__cpo4cendE,@object
	.size		_ZN40_INTERNAL_c7278b5e_4_k_cu_4b41f362_371074cuda3std3__45__cpo4cendE,(_ZN40_INTERNAL_c7278b5e_4_k_cu_4b41f362_371074cuda3std6ranges3__45__cpo4swapE - _ZN40_INTERNAL_c7278b5e_4_k_cu_4b41f362_371074cuda3std3__45__cpo4cendE)
_ZN40_INTERNAL_c7278b5e_4_k_cu_4b41f362_371074cuda3std3__45__cpo4cendE:
	.zero		1
	.type		_ZN40_INTERNAL_c7278b5e_4_k_cu_4b41f362_371074cuda3std6ranges3__45__cpo4swapE,@object
	.size		_ZN40_INTERNAL_c7278b5e_4_k_cu_4b41f362_371074cuda3std6ranges3__45__cpo4swapE,(.L_9 - _ZN40_INTERNAL_c7278b5e_4_k_cu_4b41f362_371074cuda3std6ranges3__45__cpo4swapE)
_ZN40_INTERNAL_c7278b5e_4_k_cu_4b41f362_371074cuda3std6ranges3__45__cpo4swapE:
	.zero		1
.L_9:


//--------------------- .nv.constant0._ZN7cutlass13device_kernelINS_4gemm6kernel13GemmUniversalIN4cute5tupleIJiiiiEEENS1_10collective13CollectiveMmaINS1_35MainloopSm100TmaUmmaWarpSpecializedILi6ELi2ELi4ENS5_IJNS4_1CILi2EEENSA_ILi1EEESC_EEEEENS5_IJNSA_ILi64EEENSA_ILi80EEENSA_ILi256EEEEEEaNS5_IJlSC_lEEEaSJ_NS4_8TiledMMAINS4_8MMA_AtomIJNS4_15SM100_MMA_S8_SSIaaiLi64ELi80ELNS4_4UMMA5MajorE0ELSO_0ELNSN_8SaturateE0EEEEEENS4_6LayoutINS5_IJSC_SC_SC_EEENS5_IJNSA_ILi0EEESU_SU_EEEEENS5_IJNS4_10UnderscoreESX_SX_EEEEENS4_13SM90_TMA_LOADENS4_14ComposedLayoutINS4_7SwizzleILi3ELi4ELi3EEENS4_18smem_ptr_flag_bitsILi8EEENSS_INS5_IJNSA_ILi8EEENSA_ILi128EEEEEENS5_IJS17_SC_EEEEEEEvNS4_8identityENS4_23SM90_TMA_LOAD_MULTICASTES1B_vS1C_EENS_8epilogue10collective18CollectiveEpilogueINS1F_23Sm100TmaWarpSpecializedILi1ELi1ELi40ELb0ELb0EEEJSI_NS5_IJNSS_ISF_SC_EENSS_ISG_SC_EEEEEaSJ_aSJ_NS1F_6fusion15FusionCallbacksIS1J_NS1N_17LinearCombinationIaiaiLNS_15FloatRoundStyleE2EEESI_S1M_JEEENS4_5SM1004TMEM4LOAD25SM100_TMEM_LOAD_16dp32b8xES10_NS11_INS12_ILi0ELi4ELi3EEES15_NSS_INS5_IJS16_NSA_ILi16EEEEEENS5_IJS1Y_SC_EEEEEEENS4_39AutoVectorizingCopyWithAssumedAlignmentILi128EEENS4_14SM90_TMA_STOREES22_S24_S24_EEEvvEEEEvNT_6ParamsE --------------------------
	.section	.nv.constant0._ZN7cutlass13device_kernelINS_4gemm6kernel13GemmUniversalIN4cute5tupleIJiiiiEEENS1_10collective13CollectiveMmaINS1_35MainloopSm100TmaUmmaWarpSpecializedILi6ELi2ELi4ENS5_IJNS4_1CILi2EEENSA_ILi1EEESC_EEEEENS5_IJNSA_ILi64EEENSA_ILi80EEENSA_ILi256EEEEEEaNS5_IJlSC_lEEEaSJ_NS4_8TiledMMAINS4_8MMA_AtomIJNS4_15SM100_MMA_S8_SSIaaiLi64ELi80ELNS4_4UMMA5MajorE0ELSO_0ELNSN_8SaturateE0EEEEEENS4_6LayoutINS5_IJSC_SC_SC_EEENS5_IJNSA_ILi0EEESU_SU_EEEEENS5_IJNS4_10UnderscoreESX_SX_EEEEENS4_13SM90_TMA_LOADENS4_14ComposedLayoutINS4_7SwizzleILi3ELi4ELi3EEENS4_18smem_ptr_flag_bitsILi8EEENSS_INS5_IJNSA_ILi8EEENSA_ILi128EEEEEENS5_IJS17_SC_EEEEEEEvNS4_8identityENS4_23SM90_TMA_LOAD_MULTICASTES1B_vS1C_EENS_8epilogue10collective18CollectiveEpilogueINS1F_23Sm100TmaWarpSpecializedILi1ELi1ELi40ELb0ELb0EEEJSI_NS5_IJNSS_ISF_SC_EENSS_ISG_SC_EEEEEaSJ_aSJ_NS1F_6fusion15FusionCallbacksIS1J_NS1N_17LinearCombinationIaiaiLNS_15FloatRoundStyleE2EEESI_S1M_JEEENS4_5SM1004TMEM4LOAD25SM100_TMEM_LOAD_16dp32b8xES10_NS11_INS12_ILi0ELi4ELi3EEES15_NSS_INS5_IJS16_NSA_ILi16EEEEEENS5_IJS1Y_SC_EEEEEEENS4_39AutoVectorizingCopyWithAssumedAlignmentILi128EEENS4_14SM90_TMA_STOREES22_S24_S24_EEEvvEEEEvNT_6ParamsE,"a",@progbits
	.sectionflags	@""
	.align	4
.nv.constant0._ZN7cutlass13device_kernelINS_4gemm6kernel13GemmUniversalIN4cute5tupleIJiiiiEEENS1_10collective13CollectiveMmaINS1_35MainloopSm100TmaUmmaWarpSpecializedILi6ELi2ELi4ENS5_IJNS4_1CILi2EEENSA_ILi1EEESC_EEEEENS5_IJNSA_ILi64EEENSA_ILi80EEENSA_ILi256EEEEEEaNS5_IJlSC_lEEEaSJ_NS4_8TiledMMAINS4_8MMA_AtomIJNS4_15SM100_MMA_S8_SSIaaiLi64ELi80ELNS4_4UMMA5MajorE0ELSO_0ELNSN_8SaturateE0EEEEEENS4_6LayoutINS5_IJSC_SC_SC_EEENS5_IJNSA_ILi0EEESU_SU_EEEEENS5_IJNS4_10UnderscoreESX_SX_EEEEENS4_13SM90_TMA_LOADENS4_14ComposedLayoutINS4_7SwizzleILi3ELi4ELi3EEENS4_18smem_ptr_flag_bitsILi8EEENSS_INS5_IJNSA_ILi8EEENSA_ILi128EEEEEENS5_IJS17_SC_EEEEEEEvNS4_8identityENS4_23SM90_TMA_LOAD_MULTICASTES1B_vS1C_EENS_8epilogue10collective18CollectiveEpilogueINS1F_23Sm100TmaWarpSpecializedILi1ELi1ELi40ELb0ELb0EEEJSI_NS5_IJNSS_ISF_SC_EENSS_ISG_SC_EEEEEaSJ_aSJ_NS1F_6fusion15FusionCallbacksIS1J_NS1N_17LinearCombinationIaiaiLNS_15FloatRoundStyleE2EEESI_S1M_JEEENS4_5SM1004TMEM4LOAD25SM100_TMEM_LOAD_16dp32b8xES10_NS11_INS12_ILi0ELi4ELi3EEES15_NSS_INS5_IJS16_NSA_ILi16EEEEEENS5_IJS1Y_SC_EEEEEEENS4_39AutoVectorizingCopyWithAssumedAlignmentILi128EEENS4_14SM90_TMA_STOREES22_S24_S24_EEEvvEEEEvNT_6ParamsE:
	.zero		2944


//--------------------- SYMBOLS --------------------------

	.type		.nv.reservedSmem.offset0,@object
	.size		.nv.reservedSmem.offset0,0x4
	.type		.nv.reservedSmem.cap,@object
	.size		.nv.reservedSmem.cap,0x4
	.type		__assertfail,@function
